// auto-generated by cutlass_sweep.gemm — config: {"arch": "sm_90", "cluster_m": 2, "cluster_n": 4, "dtype": "fp16", "dtype_b": "fp16", "layout": "nt", "stages": 7, "tile_k": 64, "tile_m": 128, "tile_n": 128}
#include "cutlass/cutlass.h"
#include "cutlass/gemm/collective/collective_builder.hpp"
#include "cutlass/gemm/device/gemm_universal_adapter.h"
#include "cutlass/gemm/kernel/gemm_universal.hpp"
#include "cutlass/epilogue/collective/collective_builder.hpp"

using ElemA = cutlass::half_t;
using ElemB = cutlass::half_t;
using ElemCD = cutlass::half_t;
using Acc  = float;
using TileShape    = cute::Shape<cute::_128, cute::_128, cute::_64>;
using ClusterShape = cute::Shape<cute::_2, cute::_4, cute::_1>;

using CollectiveEpilogue = typename cutlass::epilogue::collective::CollectiveBuilder<
    cutlass::arch::Sm90, cutlass::arch::OpClassTensorOp,
    TileShape, ClusterShape,
    cutlass::epilogue::collective::EpilogueTileAuto,
    Acc, Acc,
    ElemCD, cutlass::layout::RowMajor, 128 / cutlass::sizeof_bits<ElemCD>::value,
    ElemCD, cutlass::layout::RowMajor, 128 / cutlass::sizeof_bits<ElemCD>::value,
    cutlass::epilogue::collective::EpilogueScheduleAuto
  >::CollectiveOp;

using CollectiveMainloop = typename cutlass::gemm::collective::CollectiveBuilder<
    cutlass::arch::Sm90, cutlass::arch::OpClassTensorOp,
    ElemA, cutlass::layout::RowMajor, 128 / cutlass::sizeof_bits<ElemA>::value,
    ElemB, cutlass::layout::ColumnMajor, 128 / cutlass::sizeof_bits<ElemB>::value,
    Acc,
    TileShape, ClusterShape,
    cutlass::gemm::collective::StageCount<7>,
    cutlass::gemm::collective::KernelScheduleAuto
  >::CollectiveOp;

using GemmKernel = cutlass::gemm::kernel::GemmUniversal<
    cute::Shape<int,int,int,int>,
    CollectiveMainloop,
    CollectiveEpilogue
>;
using Gemm = cutlass::gemm::device::GemmUniversalAdapter<GemmKernel>;

// Force the device kernel symbol into the cubin without needing a host main.
auto* _anchor = &cutlass::device_kernel<GemmKernel>;


// ===== COMPILED SASS (sm_90a) =====

	.target	sm_90a

	.elftype	@"ET_EXEC"


//--------------------- .note.nv.tkinfo           --------------------------
	.section	.note.nv.tkinfo,"",@"SHT_NOTE"
	.sectionflags	@"SHF_NOTE_NV_TKINFO"
	.tkinfo
        /*0018*/ 	.word	0x00000002
        /*0030*/ 	.string	""
        /*0030*/ 	.string	"ptxas"
        /*0030*/ 	.string	"Cuda compilation tools, release 13.0, V13.0.88"
        /*0030*/ 	.string	"Build cuda_13.0.r13.0/compiler.36424714_0"
        /*0030*/ 	.string	"-arch sm_90a -m 64 "



//--------------------- .note.nv.cuinfo           --------------------------
	.section	.note.nv.cuinfo,"",@"SHT_NOTE"
	.sectionflags	@"SHF_NOTE_NV_CUINFO"
        /*0018*/ 	.short	0x0002
        /*001a*/ 	.short	0x005a
        /*001c*/ 	.short	0x0082
	.zero		2


//--------------------- .nv.info                  --------------------------
	.section	.nv.info,"",@"SHT_CUDA_INFO"
	.align	4


	//----- nvinfo : EIATTR_REGCOUNT
	.align		4
        /*0000*/ 	.byte	0x04, 0x2f
        /*0002*/ 	.short	(.L_15 - .L_14)
	.align		4
.L_14:
        /*0004*/ 	.word	index@(_ZN7cutlass13device_kernelINS_4gemm6kernel13GemmUniversalIN4cute5tupleIJiiiiEEENS1_10collective13CollectiveMmaINS1_34MainloopSm90TmaGmmaWarpSpecializedILi7ENS5_IJNS4_1CILi2EEENSA_ILi4EEENSA_ILi1EEEEEENS1_35KernelTmaWarpSpecializedCooperativeEEENS5_IJNSA_ILi128EEESH_NSA_ILi64EEEEEENS_6half_tENS5_IJlSD_lEEESK_SL_NS4_8TiledMMAINS4_8MMA_AtomIJNS4_4SM904GMMA26MMA_64x128x16_F32F16F16_SSILNSP_5MajorE0ELSR_0ELNSP_7ScaleInE1ELSS_1EEEEEENS4_6LayoutINS5_IJSB_SD_SD_EEENS5_IJSD_NSA_ILi0EEESX_EEEEENS5_IJNS4_10UnderscoreES10_S10_EEEEENS4_23SM90_TMA_LOAD_MULTICASTENS4_14ComposedLayoutINS4_7SwizzleILi3ELi4ELi3EEENS4_18smem_ptr_flag_bitsILi16EEENSV_INS5_IJNSA_ILi8EEESI_EEENS5_IJSI_SD_EEEEEEEvNS4_8identityES13_S1D_vS1E_EENS_8epilogue10collective6detail29Sm90TmaWarpSpecializedAdapterINS1H_15DefaultEpilogueISK_SL_SL_NS1G_6thread17LinearCombinationISK_Li1EffLNS1L_9ScaleType4KindE0ELNS_15FloatRoundStyleE2ESK_EENS1_15EpilogueDefaultEEEEEvvEEEEvNT_6ParamsE)
        /*0008*/ 	.word	0x000000a8


	//----- nvinfo : EIATTR_FRAME_SIZE
	.align		4
.L_15:
        /*000c*/ 	.byte	0x04, 0x11
        /*000e*/ 	.short	(.L_17 - .L_16)
	.align		4
.L_16:
        /*0010*/ 	.word	index@(_ZN7cutlass13device_kernelINS_4gemm6kernel13GemmUniversalIN4cute5tupleIJiiiiEEENS1_10collective13CollectiveMmaINS1_34MainloopSm90TmaGmmaWarpSpecializedILi7ENS5_IJNS4_1CILi2EEENSA_ILi4EEENSA_ILi1EEEEEENS1_35KernelTmaWarpSpecializedCooperativeEEENS5_IJNSA_ILi128EEESH_NSA_ILi64EEEEEENS_6half_tENS5_IJlSD_lEEESK_SL_NS4_8TiledMMAINS4_8MMA_AtomIJNS4_4SM904GMMA26MMA_64x128x16_F32F16F16_SSILNSP_5MajorE0ELSR_0ELNSP_7ScaleInE1ELSS_1EEEEEENS4_6LayoutINS5_IJSB_SD_SD_EEENS5_IJSD_NSA_ILi0EEESX_EEEEENS5_IJNS4_10UnderscoreES10_S10_EEEEENS4_23SM90_TMA_LOAD_MULTICASTENS4_14ComposedLayoutINS4_7SwizzleILi3ELi4ELi3EEENS4_18smem_ptr_flag_bitsILi16EEENSV_INS5_IJNSA_ILi8EEESI_EEENS5_IJSI_SD_EEEEEEEvNS4_8identityES13_S1D_vS1E_EENS_8epilogue10collective6detail29Sm90TmaWarpSpecializedAdapterINS1H_15DefaultEpilogueISK_SL_SL_NS1G_6thread17LinearCombinationISK_Li1EffLNS1L_9ScaleType4KindE0ELNS_15FloatRoundStyleE2ESK_EENS1_15EpilogueDefaultEEEEEvvEEEEvNT_6ParamsE)
        /*0014*/ 	.word	0x00000000


	//----- nvinfo : EIATTR_MIN_STACK_SIZE
	.align		4
.L_17:
        /*0018*/ 	.byte	0x04, 0x12
        /*001a*/ 	.short	(.L_19 - .L_18)
	.align		4
.L_18:
        /*001c*/ 	.word	index@(_ZN7cutlass13device_kernelINS_4gemm6kernel13GemmUniversalIN4cute5tupleIJiiiiEEENS1_10collective13CollectiveMmaINS1_34MainloopSm90TmaGmmaWarpSpecializedILi7ENS5_IJNS4_1CILi2EEENSA_ILi4EEENSA_ILi1EEEEEENS1_35KernelTmaWarpSpecializedCooperativeEEENS5_IJNSA_ILi128EEESH_NSA_ILi64EEEEEENS_6half_tENS5_IJlSD_lEEESK_SL_NS4_8TiledMMAINS4_8MMA_AtomIJNS4_4SM904GMMA26MMA_64x128x16_F32F16F16_SSILNSP_5MajorE0ELSR_0ELNSP_7ScaleInE1ELSS_1EEEEEENS4_6LayoutINS5_IJSB_SD_SD_EEENS5_IJSD_NSA_ILi0EEESX_EEEEENS5_IJNS4_10UnderscoreES10_S10_EEEEENS4_23SM90_TMA_LOAD_MULTICASTENS4_14ComposedLayoutINS4_7SwizzleILi3ELi4ELi3EEENS4_18smem_ptr_flag_bitsILi16EEENSV_INS5_IJNSA_ILi8EEESI_EEENS5_IJSI_SD_EEEEEEEvNS4_8identityES13_S1D_vS1E_EENS_8epilogue10collective6detail29Sm90TmaWarpSpecializedAdapterINS1H_15DefaultEpilogueISK_SL_SL_NS1G_6thread17LinearCombinationISK_Li1EffLNS1L_9ScaleType4KindE0ELNS_15FloatRoundStyleE2ESK_EENS1_15EpilogueDefaultEEEEEvvEEEEvNT_6ParamsE)
        /*0020*/ 	.word	0x00000000
.L_19:


//--------------------- .nv.compat                --------------------------
	.section	.nv.compat,"",@"SHT_CUDA_COMPAT_INFO"
	.align	4
        /*0000*/ 	.byte	0x02, 0x09, 0x01, 0x00, 0x02, 0x02, 0x04, 0x00, 0x02, 0x05, 0x05, 0x00, 0x03, 0x07, 0x01, 0x01
        /*0010*/ 	.byte	0x02, 0x03, 0x01, 0x00, 0x02, 0x06, 0x01, 0x00, 0x04, 0x0b, 0x08, 0x00, 0x00, 0x00, 0x00, 0x00
        /*0020*/ 	.byte	0x00, 0x00, 0x00, 0x00


//--------------------- .nv.info._ZN7cutlass13device_kernelINS_4gemm6kernel13GemmUniversalIN4cute5tupleIJiiiiEEENS1_10collective13CollectiveMmaINS1_34MainloopSm90TmaGmmaWarpSpecializedILi7ENS5_IJNS4_1CILi2EEENSA_ILi4EEENSA_ILi1EEEEEENS1_35KernelTmaWarpSpecializedCooperativeEEENS5_IJNSA_ILi128EEESH_NSA_ILi64EEEEEENS_6half_tENS5_IJlSD_lEEESK_SL_NS4_8TiledMMAINS4_8MMA_AtomIJNS4_4SM904GMMA26MMA_64x128x16_F32F16F16_SSILNSP_5MajorE0ELSR_0ELNSP_7ScaleInE1ELSS_1EEEEEENS4_6LayoutINS5_IJSB_SD_SD_EEENS5_IJSD_NSA_ILi0EEESX_EEEEENS5_IJNS4_10UnderscoreES10_S10_EEEEENS4_23SM90_TMA_LOAD_MULTICASTENS4_14ComposedLayoutINS4_7SwizzleILi3ELi4ELi3EEENS4_18smem_ptr_flag_bitsILi16EEENSV_INS5_IJNSA_ILi8EEESI_EEENS5_IJSI_SD_EEEEEEEvNS4_8identityES13_S1D_vS1E_EENS_8epilogue10collective6detail29Sm90TmaWarpSpecializedAdapterINS1H_15DefaultEpilogueISK_SL_SL_NS1G_6thread17LinearCombinationISK_Li1EffLNS1L_9ScaleType4KindE0ELNS_15FloatRoundStyleE2ESK_EENS1_15EpilogueDefaultEEEEEvvEEEEvNT_6ParamsE --------------------------
	.section	.nv.info._ZN7cutlass13device_kernelINS_4gemm6kernel13GemmUniversalIN4cute5tupleIJiiiiEEENS1_10collective13CollectiveMmaINS1_34MainloopSm90TmaGmmaWarpSpecializedILi7ENS5_IJNS4_1CILi2EEENSA_ILi4EEENSA_ILi1EEEEEENS1_35KernelTmaWarpSpecializedCooperativeEEENS5_IJNSA_ILi128EEESH_NSA_ILi64EEEEEENS_6half_tENS5_IJlSD_lEEESK_SL_NS4_8TiledMMAINS4_8MMA_AtomIJNS4_4SM904GMMA26MMA_64x128x16_F32F16F16_SSILNSP_5MajorE0ELSR_0ELNSP_7ScaleInE1ELSS_1EEEEEENS4_6LayoutINS5_IJSB_SD_SD_EEENS5_IJSD_NSA_ILi0EEESX_EEEEENS5_IJNS4_10UnderscoreES10_S10_EEEEENS4_23SM90_TMA_LOAD_MULTICASTENS4_14ComposedLayoutINS4_7SwizzleILi3ELi4ELi3EEENS4_18smem_ptr_flag_bitsILi16EEENSV_INS5_IJNSA_ILi8EEESI_EEENS5_IJSI_SD_EEEEEEEvNS4_8identityES13_S1D_vS1E_EENS_8epilogue10collective6detail29Sm90TmaWarpSpecializedAdapterINS1H_15DefaultEpilogueISK_SL_SL_NS1G_6thread17LinearCombinationISK_Li1EffLNS1L_9ScaleType4KindE0ELNS_15FloatRoundStyleE2ESK_EENS1_15EpilogueDefaultEEEEEvvEEEEvNT_6ParamsE,"",@"SHT_CUDA_INFO"
	.sectionflags	@""
	.align	4


	//----- nvinfo : EIATTR_CUDA_API_VERSION
	.align		4
        /*0000*/ 	.byte	0x04, 0x37
        /*0002*/ 	.short	(.L_21 - .L_20)
.L_20:
        /*0004*/ 	.word	0x00000082


	//----- nvinfo : EIATTR_KPARAM_INFO
	.align		4
.L_21:
        /*0008*/ 	.byte	0x04, 0x17
        /*000a*/ 	.short	(.L_23 - .L_22)
.L_22:
        /*000c*/ 	.word	0x00000000
        /*0010*/ 	.short	0x0000
        /*0012*/ 	.short	0x0070
        /*0014*/ 	.byte	0x00, 0xf0, 0x01, 0x10


	//----- nvinfo : EIATTR_SPARSE_MMA_MASK
	.align		4
.L_23:
        /*0018*/ 	.byte	0x03, 0x50
        /*001a*/ 	.short	0x0000


	//----- nvinfo : EIATTR_MAXREG_COUNT
	.align		4
        /*001c*/ 	.byte	0x03, 0x1b
        /*001e*/ 	.short	0x00a8


	//----- nvinfo : EIATTR_NUM_BARRIERS
	.align		4
        /*0020*/ 	.byte	0x02, 0x4c
        /*0022*/ 	.byte	0x01
	.zero		1


	//----- nvinfo : EIATTR_EXTERNS
	.align		4
        /*0024*/ 	.byte	0x04, 0x0f
        /*0026*/ 	.short	(.L_25 - .L_24)


	//   ....[0]....
	.align		4
.L_24:
        /*0028*/ 	.word	index@(__assertfail)


	//----- nvinfo : EIATTR_MERCURY_ISA_VERSION
	.align		4
.L_25:
        /*002c*/ 	.byte	0x03, 0x5f
        /*002e*/ 	.short	0x0101


	//----- nvinfo : EIATTR_INT_WARP_WIDE_INSTR_OFFSETS
	.align		4
        /*0030*/ 	.byte	0x04, 0x31
        /*0032*/ 	.short	(.L_27 - .L_26)


	//   ....[0]....
.L_26:
        /*0034*/ 	.word	0x000004e0


	//   ....[1]....
        /*0038*/ 	.word	0x00000510


	//   ....[2]....
        /*003c*/ 	.word	0x000006b0


	//----- nvinfo : EIATTR_COOP_GROUP_MASK_REGIDS
	.align		4
.L_27:
        /*0040*/ 	.byte	0x04, 0x29
        /*0042*/ 	.short	(.L_29 - .L_28)


	//   ....[0]....
.L_28:
        /*0044*/ 	.word	0xffffffff


	//   ....[1]....
        /*0048*/ 	.word	0xffffffff


	//   ....[2]....
        /*004c*/ 	.word	0xffffffff


	//   ....[3]....
        /*0050*/ 	.word	0xffffffff


	//   ....[4]....
        /*0054*/ 	.word	0xffffffff


	//   ....[5]....
        /*0058*/ 	.word	0xffffffff


	//----- nvinfo : EIATTR_COOP_GROUP_INSTR_OFFSETS
	.align		4
.L_29:
        /*005c*/ 	.byte	0x04, 0x28
        /*005e*/ 	.short	(.L_31 - .L_30)


	//   ....[0]....
.L_30:
        /*0060*/ 	.word	0x00000060


	//   ....[1]....
        /*0064*/ 	.word	0x00000070


	//   ....[2]....
        /*0068*/ 	.word	0x00000130


	//   ....[3]....
        /*006c*/ 	.word	0x00000330


	//   ....[4]....
        /*0070*/ 	.word	0x00000860


	//   ....[5]....
        /*0074*/ 	.word	0x000014e0


	//----- nvinfo : EIATTR_REG_RECONFIG
	.align		4
.L_31:
        /*0078*/ 	.byte	0x01, 0x54
	.zero		2


	//----- nvinfo : EIATTR_SYSCALL_OFFSETS
	.align		4
        /*007c*/ 	.byte	0x04, 0x46
        /*007e*/ 	.short	(.L_33 - .L_32)


	//   ....[0]....
.L_32:
        /*0080*/ 	.word	0x000016d0


	//----- nvinfo : EIATTR_MBARRIER_INSTR_OFFSETS
	.align		4
.L_33:
        /*0084*/ 	.byte	0x04, 0x39
        /*0086*/ 	.short	(.L_35 - .L_34)


	//   ....[0]....
.L_34:
        /*0088*/ 	.word	0x00000230
        /*008c*/ 	.word	0x000000ff
        /*0090*/ 	.word	0x00000000
        /*0094*/ 	.short	0x0100
        /*0096*/ 	.byte	0x08
	.zero		1


	//   ....[1]....
        /*0098*/ 	.word	0x00000240
        /*009c*/ 	.word	0x000000ff
        /*00a0*/ 	.word	0x00000038
        /*00a4*/ 	.short	0x0100
        /*00a6*/ 	.byte	0x08
	.zero		1


	//   ....[2]....
        /*00a8*/ 	.word	0x00000250
        /*00ac*/ 	.word	0x000000ff
        /*00b0*/ 	.word	0x00000008
        /*00b4*/ 	.short	0x0100
        /*00b6*/ 	.byte	0x08
	.zero		1


	//   ....[3]....
        /*00b8*/ 	.word	0x00000260
        /*00bc*/ 	.word	0x000000ff
        /*00c0*/ 	.word	0x00000040
        /*00c4*/ 	.short	0x0100
        /*00c6*/ 	.byte	0x08
	.zero		1


	//   ....[4]....
        /*00c8*/ 	.word	0x00000270
        /*00cc*/ 	.word	0x000000ff
        /*00d0*/ 	.word	0x00000010
        /*00d4*/ 	.short	0x0100
        /*00d6*/ 	.byte	0x08
	.zero		1


	//   ....[5]....
        /*00d8*/ 	.word	0x00000280
        /*00dc*/ 	.word	0x000000ff
        /*00e0*/ 	.word	0x00000048
        /*00e4*/ 	.short	0x0100
        /*00e6*/ 	.byte	0x08
	.zero		1


	//   ....[6]....
        /*00e8*/ 	.word	0x00000290
        /*00ec*/ 	.word	0x000000ff
        /*00f0*/ 	.word	0x00000018
        /*00f4*/ 	.short	0x0100
        /*00f6*/ 	.byte	0x08
	.zero		1


	//   ....[7]....
        /*00f8*/ 	.word	0x000002a0
        /*00fc*/ 	.word	0x000000ff
        /*0100*/ 	.word	0x00000050
        /*0104*/ 	.short	0x0100
        /*0106*/ 	.byte	0x08
	.zero		1


	//   ....[8]....
        /*0108*/ 	.word	0x000002b0
        /*010c*/ 	.word	0x000000ff
        /*0110*/ 	.word	0x00000020
        /*0114*/ 	.short	0x0100
        /*0116*/ 	.byte	0x08
	.zero		1


	//   ....[9]....
        /*0118*/ 	.word	0x000002c0
        /*011c*/ 	.word	0x000000ff
        /*0120*/ 	.word	0x00000058
        /*0124*/ 	.short	0x0100
        /*0126*/ 	.byte	0x08
	.zero		1


	//   ....[10]....
        /*0128*/ 	.word	0x000002d0
        /*012c*/ 	.word	0x000000ff
        /*0130*/ 	.word	0x00000028
        /*0134*/ 	.short	0x0100
        /*0136*/ 	.byte	0x08
	.zero		1


	//   ....[11]....
        /*0138*/ 	.word	0x000002e0
        /*013c*/ 	.word	0x000000ff
        /*0140*/ 	.word	0x00000060
        /*0144*/ 	.short	0x0100
        /*0146*/ 	.byte	0x08
	.zero		1


	//   ....[12]....
        /*0148*/ 	.word	0x000002f0
        /*014c*/ 	.word	0x000000ff
        /*0150*/ 	.word	0x00000030
        /*0154*/ 	.short	0x0100
        /*0156*/ 	.byte	0x08
	.zero		1


	//   ....[13]....
        /*0158*/ 	.word	0x00000300
        /*015c*/ 	.word	0x000000ff
        /*0160*/ 	.word	0x00000068
        /*0164*/ 	.short	0x0100
        /*0166*/ 	.byte	0x08
	.zero		1


	//   ....[14]....
        /*0168*/ 	.word	0x00000740
        /*016c*/ 	.word	0x000000ff
        /*0170*/ 	.word	0x00000080
        /*0174*/ 	.short	0x0100
        /*0176*/ 	.byte	0x06
	.zero		1


	//   ....[15]....
        /*0178*/ 	.word	0x000007e0
        /*017c*/ 	.word	0x000000ff
        /*0180*/ 	.word	0x00000088
        /*0184*/ 	.short	0x0100
        /*0186*/ 	.byte	0x06
	.zero		1


	//   ....[16]....
        /*0188*/ 	.word	0x00001790
        /*018c*/ 	.word	0x00000003
        /*0190*/ 	.word	0x00000000
        /*0194*/ 	.short	0x010a
        /*0196*/ 	.byte	0x3f
	.zero		1


	//   ....[17]....
        /*0198*/ 	.word	0x000017f0
        /*019c*/ 	.word	0x00000003
        /*01a0*/ 	.word	0x00000000
        /*01a4*/ 	.short	0x010a
        /*01a6*/ 	.byte	0x3f
	.zero		1


	//   ....[18]....
        /*01a8*/ 	.word	0x00001b70
        /*01ac*/ 	.word	0x00000005
        /*01b0*/ 	.word	0x00000000
        /*01b4*/ 	.short	0x010a
        /*01b6*/ 	.byte	0x3f
	.zero		1


	//   ....[19]....
        /*01b8*/ 	.word	0x00001bb0
        /*01bc*/ 	.word	0x00000005
        /*01c0*/ 	.word	0x00000000
        /*01c4*/ 	.short	0x010a
        /*01c6*/ 	.byte	0x3f
	.zero		1


	//   ....[20]....
        /*01c8*/ 	.word	0x00001e10
        /*01cc*/ 	.word	0x00000004
        /*01d0*/ 	.word	0x00000000
        /*01d4*/ 	.short	0x0101
        /*01d6*/ 	.byte	0x3f
	.zero		1


	//   ....[21]....
        /*01d8*/ 	.word	0x00002030
        /*01dc*/ 	.word	0x00000000
        /*01e0*/ 	.word	0x00000000
        /*01e4*/ 	.short	0x0101
        /*01e6*/ 	.byte	0x3f
	.zero		1


	//   ....[22]....
        /*01e8*/ 	.word	0x00007260
        /*01ec*/ 	.word	0x00000015
        /*01f0*/ 	.word	0x00000038
        /*01f4*/ 	.short	0x010a
        /*01f6*/ 	.byte	0x3f
	.zero		1


	//   ....[23]....
        /*01f8*/ 	.word	0x00007680
        /*01fc*/ 	.word	0x00000006
        /*0200*/ 	.word	0x00000088
        /*0204*/ 	.short	0x0101
        /*0206*/ 	.byte	0x3f
	.zero		1


	//   ....[24]....
        /*0208*/ 	.word	0x00007d80
        /*020c*/ 	.word	0x00000007
        /*0210*/ 	.word	0x00000000
        /*0214*/ 	.short	0x010a
        /*0216*/ 	.byte	0x3f
	.zero		1


	//   ....[25]....
        /*0218*/ 	.word	0x00007e00
        /*021c*/ 	.word	0x00000008
        /*0220*/ 	.word	0x00000000
        /*0224*/ 	.short	0x010a
        /*0226*/ 	.byte	0x3f
	.zero		1


	//   ....[26]....
        /*0228*/ 	.word	0x00007e90
        /*022c*/ 	.word	0x00000009
        /*0230*/ 	.word	0x00000000
        /*0234*/ 	.short	0x010a
        /*0236*/ 	.byte	0x3f
	.zero		1


	//   ....[27]....
        /*0238*/ 	.word	0x00007f20
        /*023c*/ 	.word	0x00000008
        /*0240*/ 	.word	0x00000000
        /*0244*/ 	.short	0x010a
        /*0246*/ 	.byte	0x3f
	.zero		1


	//   ....[28]....
        /*0248*/ 	.word	0x00007fb0
        /*024c*/ 	.word	0x00000009
        /*0250*/ 	.word	0x00000000
        /*0254*/ 	.short	0x010a
        /*0256*/ 	.byte	0x3f
	.zero		1


	//   ....[29]....
        /*0258*/ 	.word	0x00008040
        /*025c*/ 	.word	0x00000006
        /*0260*/ 	.word	0x00000000
        /*0264*/ 	.short	0x010a
        /*0266*/ 	.byte	0x3f
	.zero		1


	//   ....[30]....
        /*0268*/ 	.word	0x000080d0
        /*026c*/ 	.word	0x00000003
        /*0270*/ 	.word	0x00000000
        /*0274*/ 	.short	0x010a
        /*0276*/ 	.byte	0x3f
	.zero		1


	//   ....[31]....
        /*0278*/ 	.word	0x00008130
        /*027c*/ 	.word	0x00000003
        /*0280*/ 	.word	0x00000000
        /*0284*/ 	.short	0x010a
        /*0286*/ 	.byte	0x3f
	.zero		1


	//   ....[32]....
        /*0288*/ 	.word	0x00008180
        /*028c*/ 	.word	0x00000005
        /*0290*/ 	.word	0x00000000
        /*0294*/ 	.short	0x010a
        /*0296*/ 	.byte	0x3f
	.zero		1


	//   ....[33]....
        /*0298*/ 	.word	0x00008250
        /*029c*/ 	.word	0x00000015
        /*02a0*/ 	.word	0x00000038
        /*02a4*/ 	.short	0x010a
        /*02a6*/ 	.byte	0x3f
	.zero		1


	//   ....[34]....
        /*02a8*/ 	.word	0x00008320
        /*02ac*/ 	.word	0x00000007
        /*02b0*/ 	.word	0x00000000
        /*02b4*/ 	.short	0x010a
        /*02b6*/ 	.byte	0x3f
	.zero		1


	//   ....[35]....
        /*02b8*/ 	.word	0x00008370
        /*02bc*/ 	.word	0x00000008
        /*02c0*/ 	.word	0x00000000
        /*02c4*/ 	.short	0x010a
        /*02c6*/ 	.byte	0x3f
	.zero		1


	//   ....[36]....
        /*02c8*/ 	.word	0x000083c0
        /*02cc*/ 	.word	0x00000009
        /*02d0*/ 	.word	0x00000000
        /*02d4*/ 	.short	0x010a
        /*02d6*/ 	.byte	0x3f
	.zero		1


	//   ....[37]....
        /*02d8*/ 	.word	0x00008410
        /*02dc*/ 	.word	0x00000008
        /*02e0*/ 	.word	0x00000000
        /*02e4*/ 	.short	0x010a
        /*02e6*/ 	.byte	0x3f
	.zero		1


	//   ....[38]....
        /*02e8*/ 	.word	0x00008460
        /*02ec*/ 	.word	0x00000009
        /*02f0*/ 	.word	0x00000000
        /*02f4*/ 	.short	0x010a
        /*02f6*/ 	.byte	0x3f
	.zero		1


	//   ....[39]....
        /*02f8*/ 	.word	0x000084b0
        /*02fc*/ 	.word	0x00000006
        /*0300*/ 	.word	0x00000000
        /*0304*/ 	.short	0x010a
        /*0306*/ 	.byte	0x3f
	.zero		1


	//----- nvinfo : EIATTR_NUM_MBARRIERS
	.align		4
.L_35:
        /*0308*/ 	.byte	0x03, 0x38
        /*030a*/ 	.short	0x0010


	//----- nvinfo : EIATTR_EXIT_INSTR_OFFSETS
	.align		4
        /*030c*/ 	.byte	0x04, 0x1c
        /*030e*/ 	.short	(.L_37 - .L_36)


	//   ....[0]....
.L_36:
        /*0310*/ 	.word	0x00000a30


	//   ....[1]....
        /*0314*/ 	.word	0x00001240


	//   ....[2]....
        /*0318*/ 	.word	0x00006920


	//   ....[3]....
        /*031c*/ 	.word	0x00006e80


	//   ....[4]....
        /*0320*/ 	.word	0x00008120


	//----- nvinfo : EIATTR_MAX_THREADS
	.align		4
.L_37:
        /*0324*/ 	.byte	0x04, 0x05
        /*0326*/ 	.short	(.L_39 - .L_38)
.L_38:
        /*0328*/ 	.word	0x00000180
        /*032c*/ 	.word	0x00000001
        /*0330*/ 	.word	0x00000001


	//----- nvinfo : EIATTR_CRS_STACK_SIZE
	.align		4
.L_39:
        /*0334*/ 	.byte	0x04, 0x1e
        /*0336*/ 	.short	(.L_41 - .L_40)
.L_40:
        /*0338*/ 	.word	0x00000000


	//----- nvinfo : EIATTR_CBANK_PARAM_SIZE
	.align		4
.L_41:
        /*033c*/ 	.byte	0x03, 0x19
        /*033e*/ 	.short	0x0470


	//----- nvinfo : EIATTR_PARAM_CBANK
	.align		4
        /*0340*/ 	.byte	0x04, 0x0a
        /*0342*/ 	.short	(.L_43 - .L_42)
	.align		4
.L_42:
        /*0344*/ 	.word	index@(.nv.constant0._ZN7cutlass13device_kernelINS_4gemm6kernel13GemmUniversalIN4cute5tupleIJiiiiEEENS1_10collective13CollectiveMmaINS1_34MainloopSm90TmaGmmaWarpSpecializedILi7ENS5_IJNS4_1CILi2EEENSA_ILi4EEENSA_ILi1EEEEEENS1_35KernelTmaWarpSpecializedCooperativeEEENS5_IJNSA_ILi128EEESH_NSA_ILi64EEEEEENS_6half_tENS5_IJlSD_lEEESK_SL_NS4_8TiledMMAINS4_8MMA_AtomIJNS4_4SM904GMMA26MMA_64x128x16_F32F16F16_SSILNSP_5MajorE0ELSR_0ELNSP_7ScaleInE1ELSS_1EEEEEENS4_6LayoutINS5_IJSB_SD_SD_EEENS5_IJSD_NSA_ILi0EEESX_EEEEENS5_IJNS4_10UnderscoreES10_S10_EEEEENS4_23SM90_TMA_LOAD_MULTICASTENS4_14ComposedLayoutINS4_7SwizzleILi3ELi4ELi3EEENS4_18smem_ptr_flag_bitsILi16EEENSV_INS5_IJNSA_ILi8EEESI_EEENS5_IJSI_SD_EEEEEEEvNS4_8identityES13_S1D_vS1E_EENS_8epilogue10collective6detail29Sm90TmaWarpSpecializedAdapterINS1H_15DefaultEpilogueISK_SL_SL_NS1G_6thread17LinearCombinationISK_Li1EffLNS1L_9ScaleType4KindE0ELNS_15FloatRoundStyleE2ESK_EENS1_15EpilogueDefaultEEEEEvvEEEEvNT_6ParamsE)
        /*0348*/ 	.short	0x0210
        /*034a*/ 	.short	0x0470


	//----- nvinfo : EIATTR_SW_WAR
	.align		4
.L_43:
        /*034c*/ 	.byte	0x04, 0x36
        /*034e*/ 	.short	(.L_45 - .L_44)
.L_44:
        /*0350*/ 	.word	0x00000008
.L_45:


//--------------------- .nv.callgraph             --------------------------
	.section	.nv.callgraph,"",@"SHT_CUDA_CALLGRAPH"
	.align	4
	.sectionentsize	8
	.align		4
        /*0000*/ 	.word	0x00000000
	.align		4
        /*0004*/ 	.word	0xffffffff
	.align		4
        /*0008*/ 	.word	index@(_ZN7cutlass13device_kernelINS_4gemm6kernel13GemmUniversalIN4cute5tupleIJiiiiEEENS1_10collective13CollectiveMmaINS1_34MainloopSm90TmaGmmaWarpSpecializedILi7ENS5_IJNS4_1CILi2EEENSA_ILi4EEENSA_ILi1EEEEEENS1_35KernelTmaWarpSpecializedCooperativeEEENS5_IJNSA_ILi128EEESH_NSA_ILi64EEEEEENS_6half_tENS5_IJlSD_lEEESK_SL_NS4_8TiledMMAINS4_8MMA_AtomIJNS4_4SM904GMMA26MMA_64x128x16_F32F16F16_SSILNSP_5MajorE0ELSR_0ELNSP_7ScaleInE1ELSS_1EEEEEENS4_6LayoutINS5_IJSB_SD_SD_EEENS5_IJSD_NSA_ILi0EEESX_EEEEENS5_IJNS4_10UnderscoreES10_S10_EEEEENS4_23SM90_TMA_LOAD_MULTICASTENS4_14ComposedLayoutINS4_7SwizzleILi3ELi4ELi3EEENS4_18smem_ptr_flag_bitsILi16EEENSV_INS5_IJNSA_ILi8EEESI_EEENS5_IJSI_SD_EEEEEEEvNS4_8identityES13_S1D_vS1E_EENS_8epilogue10collective6detail29Sm90TmaWarpSpecializedAdapterINS1H_15DefaultEpilogueISK_SL_SL_NS1G_6thread17LinearCombinationISK_Li1EffLNS1L_9ScaleType4KindE0ELNS_15FloatRoundStyleE2ESK_EENS1_15EpilogueDefaultEEEEEvvEEEEvNT_6ParamsE)
	.align		4
        /*000c*/ 	.word	index@(__assertfail)
	.align		4
        /*0010*/ 	.word	0x00000000
	.align		4
        /*0014*/ 	.word	0xfffffffe
	.align		4
        /*0018*/ 	.word	0x00000000
	.align		4
        /*001c*/ 	.word	0xfffffffd
	.align		4
        /*0020*/ 	.word	0x00000000
	.align		4
        /*0024*/ 	.word	0xfffffffc


//--------------------- .nv.constant4             --------------------------
	.section	.nv.constant4,"a",@progbits
	.align	8
	.align		8
.nv.constant4:
        /*0000*/ 	.dword	__assertfail
	.align		8
        /*0008*/ 	.dword	__unnamed_1
	.align		8
        /*0010*/ 	.dword	_ZN40_INTERNAL_8231a271_4_k_cu_21555103_278964cuda3std3__45__cpo5beginE
	.align		8
        /*0018*/ 	.dword	_ZN40_INTERNAL_8231a271_4_k_cu_21555103_278964cuda3std3__45__cpo3endE
	.align		8
        /*0020*/ 	.dword	_ZN40_INTERNAL_8231a271_4_k_cu_21555103_278964cuda3std3__45__cpo6cbeginE
	.align		8
        /*0028*/ 	.dword	_ZN40_INTERNAL_8231a271_4_k_cu_21555103_278964cuda3std3__45__cpo4cendE
	.align		8
        /*0030*/ 	.dword	_ZN40_INTERNAL_8231a271_4_k_cu_21555103_278964cuda3std3__442_GLOBAL__N__8231a271_4_k_cu_21555103_278966ignoreE
	.align		8
        /*0038*/ 	.dword	_ZN40_INTERNAL_8231a271_4_k_cu_21555103_278964cuda3std3__419piecewise_constructE
	.align		8
        /*0040*/ 	.dword	_ZN40_INTERNAL_8231a271_4_k_cu_21555103_278964cuda3std3__48in_placeE
	.align		8
        /*0048*/ 	.dword	_ZN40_INTERNAL_8231a271_4_k_cu_21555103_278964cuda3std6ranges3__45__cpo4swapE
	.align		8
        /*0050*/ 	.dword	_ZN40_INTERNAL_8231a271_4_k_cu_21555103_278964cuda3std6ranges3__45__cpo9iter_moveE
	.align		8
        /*0058*/ 	.dword	_ZN40_INTERNAL_8231a271_4_k_cu_21555103_278964cute7productE
	.align		8
        /*0060*/ 	.dword	_ZN40_INTERNAL_8231a271_4_k_cu_21555103_278964cute1_E
	.align		8
        /*0068*/ 	.dword	$str$22
	.align		8
        /*0070*/ 	.dword	$str$23


//--------------------- .text._ZN7cutlass13device_kernelINS_4gemm6kernel13GemmUniversalIN4cute5tupleIJiiiiEEENS1_10collective13CollectiveMmaINS1_34MainloopSm90TmaGmmaWarpSpecializedILi7ENS5_IJNS4_1CILi2EEENSA_ILi4EEENSA_ILi1EEEEEENS1_35KernelTmaWarpSpecializedCooperativeEEENS5_IJNSA_ILi128EEESH_NSA_ILi64EEEEEENS_6half_tENS5_IJlSD_lEEESK_SL_NS4_8TiledMMAINS4_8MMA_AtomIJNS4_4SM904GMMA26MMA_64x128x16_F32F16F16_SSILNSP_5MajorE0ELSR_0ELNSP_7ScaleInE1ELSS_1EEEEEENS4_6LayoutINS5_IJSB_SD_SD_EEENS5_IJSD_NSA_ILi0EEESX_EEEEENS5_IJNS4_10UnderscoreES10_S10_EEEEENS4_23SM90_TMA_LOAD_MULTICASTENS4_14ComposedLayoutINS4_7SwizzleILi3ELi4ELi3EEENS4_18smem_ptr_flag_bitsILi16EEENSV_INS5_IJNSA_ILi8EEESI_EEENS5_IJSI_SD_EEEEEEEvNS4_8identityES13_S1D_vS1E_EENS_8epilogue10collective6detail29Sm90TmaWarpSpecializedAdapterINS1H_15DefaultEpilogueISK_SL_SL_NS1G_6thread17LinearCombinationISK_Li1EffLNS1L_9ScaleType4KindE0ELNS_15FloatRoundStyleE2ESK_EENS1_15EpilogueDefaultEEEEEvvEEEEvNT_6ParamsE --------------------------
	.section	.text._ZN7cutlass13device_kernelINS_4gemm6kernel13GemmUniversalIN4cute5tupleIJiiiiEEENS1_10collective13CollectiveMmaINS1_34MainloopSm90TmaGmmaWarpSpecializedILi7ENS5_IJNS4_1CILi2EEENSA_ILi4EEENSA_ILi1EEEEEENS1_35KernelTmaWarpSpecializedCooperativeEEENS5_IJNSA_ILi128EEESH_NSA_ILi64EEEEEENS_6half_tENS5_IJlSD_lEEESK_SL_NS4_8TiledMMAINS4_8MMA_AtomIJNS4_4SM904GMMA26MMA_64x128x16_F32F16F16_SSILNSP_5MajorE0ELSR_0ELNSP_7ScaleInE1ELSS_1EEEEEENS4_6LayoutINS5_IJSB_SD_SD_EEENS5_IJSD_NSA_ILi0EEESX_EEEEENS5_IJNS4_10UnderscoreES10_S10_EEEEENS4_23SM90_TMA_LOAD_MULTICASTENS4_14ComposedLayoutINS4_7SwizzleILi3ELi4ELi3EEENS4_18smem_ptr_flag_bitsILi16EEENSV_INS5_IJNSA_ILi8EEESI_EEENS5_IJSI_SD_EEEEEEEvNS4_8identityES13_S1D_vS1E_EENS_8epilogue10collective6detail29Sm90TmaWarpSpecializedAdapterINS1H_15DefaultEpilogueISK_SL_SL_NS1G_6thread17LinearCombinationISK_Li1EffLNS1L_9ScaleType4KindE0ELNS_15FloatRoundStyleE2ESK_EENS1_15EpilogueDefaultEEEEEvvEEEEvNT_6ParamsE,"ax",@progbits
	.align	128
.text._ZN7cutlass13device_kernelINS_4gemm6kernel13GemmUniversalIN4cute5tupleIJiiiiEEENS1_10collective13CollectiveMmaINS1_34MainloopSm90TmaGmmaWarpSpecializedILi7ENS5_IJNS4_1CILi2EEENSA_ILi4EEENSA_ILi1EEEEEENS1_35KernelTmaWarpSpecializedCooperativeEEENS5_IJNSA_ILi128EEESH_NSA_ILi64EEEEEENS_6half_tENS5_IJlSD_lEEESK_SL_NS4_8TiledMMAINS4_8MMA_AtomIJNS4_4SM904GMMA26MMA_64x128x16_F32F16F16_SSILNSP_5MajorE0ELSR_0ELNSP_7ScaleInE1ELSS_1EEEEEENS4_6LayoutINS5_IJSB_SD_SD_EEENS5_IJSD_NSA_ILi0EEESX_EEEEENS5_IJNS4_10UnderscoreES10_S10_EEEEENS4_23SM90_TMA_LOAD_MULTICASTENS4_14ComposedLayoutINS4_7SwizzleILi3ELi4ELi3EEENS4_18smem_ptr_flag_bitsILi16EEENSV_INS5_IJNSA_ILi8EEESI_EEENS5_IJSI_SD_EEEEEEEvNS4_8identityES13_S1D_vS1E_EENS_8epilogue10collective6detail29Sm90TmaWarpSpecializedAdapterINS1H_15DefaultEpilogueISK_SL_SL_NS1G_6thread17LinearCombinationISK_Li1EffLNS1L_9ScaleType4KindE0ELNS_15FloatRoundStyleE2ESK_EENS1_15EpilogueDefaultEEEEEvvEEEEvNT_6ParamsE:
        .type           _ZN7cutlass13device_kernelINS_4gemm6kernel13GemmUniversalIN4cute5tupleIJiiiiEEENS1_10collective13CollectiveMmaINS1_34MainloopSm90TmaGmmaWarpSpecializedILi7ENS5_IJNS4_1CILi2EEENSA_ILi4EEENSA_ILi1EEEEEENS1_35KernelTmaWarpSpecializedCooperativeEEENS5_IJNSA_ILi128EEESH_NSA_ILi64EEEEEENS_6half_tENS5_IJlSD_lEEESK_SL_NS4_8TiledMMAINS4_8MMA_AtomIJNS4_4SM904GMMA26MMA_64x128x16_F32F16F16_SSILNSP_5MajorE0ELSR_0ELNSP_7ScaleInE1ELSS_1EEEEEENS4_6LayoutINS5_IJSB_SD_SD_EEENS5_IJSD_NSA_ILi0EEESX_EEEEENS5_IJNS4_10UnderscoreES10_S10_EEEEENS4_23SM90_TMA_LOAD_MULTICASTENS4_14ComposedLayoutINS4_7SwizzleILi3ELi4ELi3EEENS4_18smem_ptr_flag_bitsILi16EEENSV_INS5_IJNSA_ILi8EEESI_EEENS5_IJSI_SD_EEEEEEEvNS4_8identityES13_S1D_vS1E_EENS_8epilogue10collective6detail29Sm90TmaWarpSpecializedAdapterINS1H_15DefaultEpilogueISK_SL_SL_NS1G_6thread17LinearCombinationISK_Li1EffLNS1L_9ScaleType4KindE0ELNS_15FloatRoundStyleE2ESK_EENS1_15EpilogueDefaultEEEEEvvEEEEvNT_6ParamsE,@function
        .size           _ZN7cutlass13device_kernelINS_4gemm6kernel13GemmUniversalIN4cute5tupleIJiiiiEEENS1_10collective13CollectiveMmaINS1_34MainloopSm90TmaGmmaWarpSpecializedILi7ENS5_IJNS4_1CILi2EEENSA_ILi4EEENSA_ILi1EEEEEENS1_35KernelTmaWarpSpecializedCooperativeEEENS5_IJNSA_ILi128EEESH_NSA_ILi64EEEEEENS_6half_tENS5_IJlSD_lEEESK_SL_NS4_8TiledMMAINS4_8MMA_AtomIJNS4_4SM904GMMA26MMA_64x128x16_F32F16F16_SSILNSP_5MajorE0ELSR_0ELNSP_7ScaleInE1ELSS_1EEEEEENS4_6LayoutINS5_IJSB_SD_SD_EEENS5_IJSD_NSA_ILi0EEESX_EEEEENS5_IJNS4_10UnderscoreES10_S10_EEEEENS4_23SM90_TMA_LOAD_MULTICASTENS4_14ComposedLayoutINS4_7SwizzleILi3ELi4ELi3EEENS4_18smem_ptr_flag_bitsILi16EEENSV_INS5_IJNSA_ILi8EEESI_EEENS5_IJSI_SD_EEEEEEEvNS4_8identityES13_S1D_vS1E_EENS_8epilogue10collective6detail29Sm90TmaWarpSpecializedAdapterINS1H_15DefaultEpilogueISK_SL_SL_NS1G_6thread17LinearCombinationISK_Li1EffLNS1L_9ScaleType4KindE0ELNS_15FloatRoundStyleE2ESK_EENS1_15EpilogueDefaultEEEEEvvEEEEvNT_6ParamsE,(.L_x_205 - _ZN7cutlass13device_kernelINS_4gemm6kernel13GemmUniversalIN4cute5tupleIJiiiiEEENS1_10collective13CollectiveMmaINS1_34MainloopSm90TmaGmmaWarpSpecializedILi7ENS5_IJNS4_1CILi2EEENSA_ILi4EEENSA_ILi1EEEEEENS1_35KernelTmaWarpSpecializedCooperativeEEENS5_IJNSA_ILi128EEESH_NSA_ILi64EEEEEENS_6half_tENS5_IJlSD_lEEESK_SL_NS4_8TiledMMAINS4_8MMA_AtomIJNS4_4SM904GMMA26MMA_64x128x16_F32F16F16_SSILNSP_5MajorE0ELSR_0ELNSP_7ScaleInE1ELSS_1EEEEEENS4_6LayoutINS5_IJSB_SD_SD_EEENS5_IJSD_NSA_ILi0EEESX_EEEEENS5_IJNS4_10UnderscoreES10_S10_EEEEENS4_23SM90_TMA_LOAD_MULTICASTENS4_14ComposedLayoutINS4_7SwizzleILi3ELi4ELi3EEENS4_18smem_ptr_flag_bitsILi16EEENSV_INS5_IJNSA_ILi8EEESI_EEENS5_IJSI_SD_EEEEEEEvNS4_8identityES13_S1D_vS1E_EENS_8epilogue10collective6detail29Sm90TmaWarpSpecializedAdapterINS1H_15DefaultEpilogueISK_SL_SL_NS1G_6thread17LinearCombinationISK_Li1EffLNS1L_9ScaleType4KindE0ELNS_15FloatRoundStyleE2ESK_EENS1_15EpilogueDefaultEEEEEvvEEEEvNT_6ParamsE)
        .other          _ZN7cutlass13device_kernelINS_4gemm6kernel13GemmUniversalIN4cute5tupleIJiiiiEEENS1_10collective13CollectiveMmaINS1_34MainloopSm90TmaGmmaWarpSpecializedILi7ENS5_IJNS4_1CILi2EEENSA_ILi4EEENSA_ILi1EEEEEENS1_35KernelTmaWarpSpecializedCooperativeEEENS5_IJNSA_ILi128EEESH_NSA_ILi64EEEEEENS_6half_tENS5_IJlSD_lEEESK_SL_NS4_8TiledMMAINS4_8MMA_AtomIJNS4_4SM904GMMA26MMA_64x128x16_F32F16F16_SSILNSP_5MajorE0ELSR_0ELNSP_7ScaleInE1ELSS_1EEEEEENS4_6LayoutINS5_IJSB_SD_SD_EEENS5_IJSD_NSA_ILi0EEESX_EEEEENS5_IJNS4_10UnderscoreES10_S10_EEEEENS4_23SM90_TMA_LOAD_MULTICASTENS4_14ComposedLayoutINS4_7SwizzleILi3ELi4ELi3EEENS4_18smem_ptr_flag_bitsILi16EEENSV_INS5_IJNSA_ILi8EEESI_EEENS5_IJSI_SD_EEEEEEEvNS4_8identityES13_S1D_vS1E_EENS_8epilogue10collective6detail29Sm90TmaWarpSpecializedAdapterINS1H_15DefaultEpilogueISK_SL_SL_NS1G_6thread17LinearCombinationISK_Li1EffLNS1L_9ScaleType4KindE0ELNS_15FloatRoundStyleE2ESK_EENS1_15EpilogueDefaultEEEEEvvEEEEvNT_6ParamsE,@"STO_CUDA_ENTRY STV_DEFAULT"
_ZN7cutlass13device_kernelINS_4gemm6kernel13GemmUniversalIN4cute5tupleIJiiiiEEENS1_10collective13CollectiveMmaINS1_34MainloopSm90TmaGmmaWarpSpecializedILi7ENS5_IJNS4_1CILi2EEENSA_ILi4EEENSA_ILi1EEEEEENS1_35KernelTmaWarpSpecializedCooperativeEEENS5_IJNSA_ILi128EEESH_NSA_ILi64EEEEEENS_6half_tENS5_IJlSD_lEEESK_SL_NS4_8TiledMMAINS4_8MMA_AtomIJNS4_4SM904GMMA26MMA_64x128x16_F32F16F16_SSILNSP_5MajorE0ELSR_0ELNSP_7ScaleInE1ELSS_1EEEEEENS4_6LayoutINS5_IJSB_SD_SD_EEENS5_IJSD_NSA_ILi0EEESX_EEEEENS5_IJNS4_10UnderscoreES10_S10_EEEEENS4_23SM90_TMA_LOAD_MULTICASTENS4_14ComposedLayoutINS4_7SwizzleILi3ELi4ELi3EEENS4_18smem_ptr_flag_bitsILi16EEENSV_INS5_IJNSA_ILi8EEESI_EEENS5_IJSI_SD_EEEEEEEvNS4_8identityES13_S1D_vS1E_EENS_8epilogue10collective6detail29Sm90TmaWarpSpecializedAdapterINS1H_15DefaultEpilogueISK_SL_SL_NS1G_6thread17LinearCombinationISK_Li1EffLNS1L_9ScaleType4KindE0ELNS_15FloatRoundStyleE2ESK_EENS1_15EpilogueDefaultEEEEEvvEEEEvNT_6ParamsE:
[----:B------:R-:W0:Y:S01]  /*0000*/  LDC R1, c[0x0][0x28] ;  /* 0x00000a00ff017b82 */ /* 0x000e220000000800 */
[----:B------:R-:W1:Y:S01]  /*0010*/  S2R R95, SR_TID.X ;  /* 0x00000000005f7919 */ /* 0x000e620000002100 */
[----:B------:R-:W-:Y:S01]  /*0020*/  ELECT P0, URZ, PT ;  /* 0x00000000003f782f */ /* 0x000fe20003800000 */
[----:B------:R-:W-:Y:S01]  /*0030*/  BSSY B0, `(.L_x_0) ;  /* 0x000000f000007945 */ /* 0x000fe20003800000 */
[--C-:B-1----:R-:W-:Y:S02]  /*0040*/  SHF.R.U32.HI R0, RZ, 0x5, R95.reuse ;  /* 0x00000005ff007819 */ /* 0x102fe4000001165f */
[----:B------:R-:W-:-:S03]  /*0050*/  SHF.R.U32.HI R7, RZ, 0x7, R95 ;  /* 0x00000007ff077819 */ /* 0x000fc6000001165f */
[----:B------:R-:W1:Y:S04]  /*0060*/  SHFL.IDX PT, R3, R0, RZ, 0x1f ;  /* 0x00001fff00037589 */ /* 0x000e6800000e0000 */
[----:B------:R2:W3:Y:S01]  /*0070*/  SHFL.IDX PT, R2, R7, RZ, 0x1f ;  /* 0x00001fff07027589 */ /* 0x0004e200000e0000 */
[----:B-1----:R-:W-:-:S13]  /*0080*/  ISETP.NE.OR P0, PT, R3, RZ, !P0 ;  /* 0x000000ff0300720c */ /* 0x002fda0004705670 */
[----:B0-23--:R-:W-:Y:S05]  /*0090*/  @P0 BRA `(.L_x_1) ;  /* 0x0000000000200947 */ /* 0x00dfea0003800000 */
[----:B------:R-:W-:Y:S02]  /*00a0*/  ULDC.64 UR4, c[0x0][0x198] ;  /* 0x0000660000047ab9 */ /* 0x000fe40000000a00 */
[----:B------:R-:W-:Y:S02]  /*00b0*/  UIADD3 UR6, UP0, UR4, 0xf0, URZ ;  /* 0x000000f004067890 */ /* 0x000fe4000ff1e03f */
[----:B------:R-:W-:Y:S02]  /*00c0*/  UIADD3 UR4, UP1, UR4, 0x1f0, URZ ;  /* 0x000001f004047890 */ /* 0x000fe4000ff3e03f */
[----:B------:R-:W-:Y:S02]  /*00d0*/  UIADD3.X UR7, URZ, UR5, URZ, UP0, !UPT ;  /* 0x000000053f077290 */ /* 0x000fe400087fe43f */
[----:B------:R-:W-:-:S07]  /*00e0*/  UIADD3.X UR5, URZ, UR5, URZ, UP1, !UPT ;  /* 0x000000053f057290 */ /* 0x000fce0008ffe43f */
[----:B------:R0:W-:Y:S02]  /*00f0*/  UTMACCTL.PF [UR6] ;  /* 0x00000000060079b9 */ /* 0x0001e40008040000 */
[----:B------:R0:W-:Y:S02]  /*0100*/  UTMACCTL.PF [UR4] ;  /* 0x00000000040079b9 */ /* 0x0001e40008040000 */
[----:B0-----:R-:W-:Y:S01]  /*0110*/  NOP ;  /* 0x0000000000007918 */ /* 0x001fe20000000000 */
.L_x_1:
[----:B------:R-:W-:Y:S05]  /*0120*/  BSYNC B0 ;  /* 0x0000000000007941 */ /* 0x000fea0003800000 */
.L_x_0:
[----:B------:R-:W0:Y:S02]  /*0130*/  SHFL.IDX PT, R5, R0, RZ, 0x1f ;  /* 0x00001fff00057589 */ /* 0x000e2400000e0000 */
[----:B0-----:R-:W-:-:S13]  /*0140*/  ISETP.NE.AND P0, PT, R5, RZ, PT ;  /* 0x000000ff0500720c */ /* 0x001fda0003f05270 */
[----:B------:R-:W-:Y:S05]  /*0150*/  @P0 BRA `(.L_x_2) ;  /* 0x0000000000700947 */ /* 0x000fea0003800000 */
[----:B------:R-:W0:Y:S01]  /*0160*/  S2UR UR8, SR_CgaCtaId ;  /* 0x00000000000879c3 */ /* 0x000e220000008800 */
[----:B------:R-:W-:Y:S01]  /*0170*/  UMOV UR4, 0x400 ;  /* 0x0000040000047882 */ /* 0x000fe20000000000 */
[----:B------:R-:W-:Y:S01]  /*0180*/  UMOV UR5, 0x1 ;  /* 0x0000000100057882 */ /* 0x000fe20000000000 */
[----:B------:R-:W-:Y:S01]  /*0190*/  UMOV UR6, 0xa ;  /* 0x0000000a00067882 */ /* 0x000fe20000000000 */
[----:B------:R-:W-:Y:S01]  /*01a0*/  ELECT P0, URZ, PT ;  /* 0x00000000003f782f */ /* 0x000fe20003800000 */
[----:B------:R-:W-:-:S04]  /*01b0*/  UIADD3 UR6, -UR6, 0x100000, URZ ;  /* 0x0010000006067890 */ /* 0x000fc8000fffe13f */
[----:B------:R-:W-:Y:S02]  /*01c0*/  USHF.L.U32 UR7, UR6, 0xb, URZ ;  /* 0x0000000b06077899 */ /* 0x000fe4000800063f */
[----:B------:R-:W-:Y:S02]  /*01d0*/  USHF.L.U32 UR6, UR6, 0x1, URZ ;  /* 0x0000000106067899 */ /* 0x000fe4000800063f */
[----:B0-----:R-:W-:Y:S02]  /*01e0*/  ULEA UR8, UR8, UR4, 0x18 ;  /* 0x0000000408087291 */ /* 0x001fe4000f8ec03f */
[----:B------:R-:W-:-:S04]  /*01f0*/  UIADD3 UR4, -UR5, 0x100000, URZ ;  /* 0x0010000005047890 */ /* 0x000fc8000fffe13f */
[----:B------:R-:W-:Y:S02]  /*0200*/  USHF.L.U32 UR5, UR4, 0xb, URZ ;  /* 0x0000000b04057899 */ /* 0x000fe4000800063f */
[----:B------:R-:W-:Y:S01]  /*0210*/  USHF.L.U32 UR4, UR4, 0x1, URZ ;  /* 0x0000000104047899 */ /* 0x000fe2000800063f */
[----:B------:R-:W0:Y:S11]  /*0220*/  FENCE.VIEW.ASYNC.S ;  /* 0x00000000000073c6 */ /* 0x000e360000000000 */
[----:B0-----:R0:W1:Y:S01]  /*0230*/  SYNCS.EXCH.64 URZ, [UR8], UR4 ;  /* 0x00000004083f75b2 */ /* 0x0010620008000100 */
[----:B------:R0:W2:Y:S01]  /*0240*/  SYNCS.EXCH.64 URZ, [UR8+0x38], UR6 ;  /* 0x00003806083f75b2 */ /* 0x0000a20008000100 */
[----:B------:R0:W3:Y:S01]  /*0250*/  SYNCS.EXCH.64 URZ, [UR8+0x8], UR4 ;  /* 0x00000804083f75b2 */ /* 0x0000e20008000100 */
[----:B------:R0:W4:Y:S01]  /*0260*/  SYNCS.EXCH.64 URZ, [UR8+0x40], UR6 ;  /* 0x00004006083f75b2 */ /* 0x0001220008000100 */
[----:B------:R0:W0:Y:S01]  /*0270*/  SYNCS.EXCH.64 URZ, [UR8+0x10], UR4 ;  /* 0x00001004083f75b2 */ /* 0x0000220008000100 */
        /* <DEDUP_REMOVED lines=9> */
[----:B------:R-:W-:Y:S01]  /*0310*/  NOP ;  /* 0x0000000000007918 */ /* 0x000fe20000000000 */
.L_x_2:
[----:B------:R-:W-:Y:S01]  /*0320*/  SHF.R.S32.HI R4, RZ, 0x1f, R95 ;  /* 0x0000001fff047819 */ /* 0x000fe2000001145f */
[----:B------:R-:W5:Y:S01]  /*0330*/  SHFL.IDX PT, R0, R0, RZ, 0x1f ;  /* 0x00001fff00007589 */ /* 0x000f6200000e0000 */
[----:B0-----:R-:W0:Y:S01]  /*0340*/  S2UR UR8, SR_CTAID.X ;  /* 0x00000000000879c3 */ /* 0x001e220000002500 */
[----:B------:R-:W-:Y:S02]  /*0350*/  ELECT P0, URZ, PT ;  /* 0x00000000003f782f */ /* 0x000fe40003800000 */
[----:B------:R-:W-:Y:S01]  /*0360*/  LEA.HI R4, R4, R95, RZ, 0x7 ;  /* 0x0000005f04047211 */ /* 0x000fe200078f38ff */
[----:B------:R-:W-:Y:S01]  /*0370*/  ULDC UR4, c[0x0][0x150] ;  /* 0x0000540000047ab9 */ /* 0x000fe20000000800 */
[----:B------:R-:W-:Y:S01]  /*0380*/  SHF.R.S32.HI R6, RZ, 0x1f, R5 ;  /* 0x0000001fff067819 */ /* 0x000fe20000011405 */
[----:B------:R-:W-:Y:S01]  /*0390*/  NOP ;  /* 0x0000000000007918 */ /* 0x000fe20000000000 */
[----:B------:R-:W-:Y:S01]  /*03a0*/  LOP3.LUT R4, R4, 0xffffff80, RZ, 0xc0, !PT ;  /* 0xffffff8004047812 */ /* 0x000fe200078ec0ff */
[----:B------:R-:W-:Y:S01]  /*03b0*/  NOP ;  /* 0x0000000000007918 */ /* 0x000fe20000000000 */
[----:B------:R-:W-:Y:S01]  /*03c0*/  LEA.HI R6, R6, R5, RZ, 0x2 ;  /* 0x0000000506067211 */ /* 0x000fe200078f10ff */
[----:B------:R-:W1:Y:S01]  /*03d0*/  LDC R11, c[0x0][0x144] ;  /* 0x00005100ff0b7b82 */ /* 0x000e620000000800 */
[----:B------:R-:W-:Y:S01]  /*03e0*/  IMAD.MOV.U32 R22, RZ, RZ, 0x1 ;  /* 0x00000001ff167424 */ /* 0x000fe200078e00ff */
[----:B------:R-:W-:Y:S01]  /*03f0*/  ISETP.NE.AND P3, PT, R2, RZ, PT ;  /* 0x000000ff0200720c */ /* 0x000fe20003f65270 */
[----:B------:R-:W-:Y:S01]  /*0400*/  IMAD.IADD R8, R95, 0x1, -R4 ;  /* 0x000000015f087824 */ /* 0x000fe200078e0a04 */
[----:B------:R-:W-:Y:S01]  /*0410*/  LOP3.LUT R6, R6, 0x3ffffffc, RZ, 0xc0, !PT ;  /* 0x3ffffffc06067812 */ /* 0x000fe200078ec0ff */
[----:B------:R-:W2:Y:S03]  /*0420*/  S2R R4, SR_CTAID.Y ;  /* 0x0000000000047919 */ /* 0x000ea60000002600 */
[----:B------:R-:W-:Y:S01]  /*0430*/  SHF.R.S32.HI R9, RZ, 0x1f, R8 ;  /* 0x0000001fff097819 */ /* 0x000fe20000011408 */
[----:B------:R-:W-:Y:S01]  /*0440*/  IMAD.IADD R6, R5, 0x1, -R6 ;  /* 0x0000000105067824 */ /* 0x000fe200078e0a06 */
[----:B------:R-:W3:Y:S02]  /*0450*/  LDC R13, c[0x0][0x140] ;  /* 0x00005000ff0d7b82 */ /* 0x000ee40000000800 */
[----:B------:R-:W-:-:S02]  /*0460*/  LEA.HI R9, R9, R8, RZ, 0x3 ;  /* 0x0000000809097211 */ /* 0x000fc400078f18ff */
[----:B-----5:R-:W-:Y:S02]  /*0470*/  ISETP.NE.OR P0, PT, R0, RZ, !P0 ;  /* 0x000000ff0000720c */ /* 0x020fe40004705670 */
[--C-:B------:R-:W-:Y:S02]  /*0480*/  SHF.R.S32.HI R0, RZ, 0x3, R9.reuse ;  /* 0x00000003ff007819 */ /* 0x100fe40000011409 */
[----:B0-----:R-:W-:Y:S02]  /*0490*/  I2FP.F32.U32 R10, UR8 ;  /* 0x00000008000a7c45 */ /* 0x001fe40008201000 */
[----:B------:R-:W-:-:S03]  /*04a0*/  SHF.R.S32.HI R9, RZ, 0x1f, R9 ;  /* 0x0000001fff097819 */ /* 0x000fc60000011409 */
[----:B------:R-:W-:Y:S01]  /*04b0*/  FMUL R10, R10, UR4 ;  /* 0x000000040a0a7c20 */ /* 0x000fe20008400000 */
[----:B------:R-:W-:Y:S01]  /*04c0*/  LEA.HI R9, R9, R0, RZ, 0x2 ;  /* 0x0000000009097211 */ /* 0x000fe200078f10ff */
[----:B------:R-:W-:Y:S02]  /*04d0*/  ULDC UR4, c[0x0][0x154] ;  /* 0x0000550000047ab9 */ /* 0x000fe40000000800 */
[----:B------:R-:W-:Y:S01]  /*04e0*/  VOTEU.ALL UP0, P0 ;  /* 0x00000000003f7886 */ /* 0x000fe20000000000 */
[----:B------:R-:W-:Y:S01]  /*04f0*/  LOP3.LUT R9, R9, 0xfffffffc, RZ, 0xc0, !PT ;  /* 0xfffffffc09097812 */ /* 0x000fe200078ec0ff */
[----:B------:R-:W0:Y:S01]  /*0500*/  F2I.U32.TRUNC.NTZ R10, R10 ;  /* 0x0000000a000a7305 */ /* 0x000e22000020f000 */
[----:B------:R-:W-:Y:S02]  /*0510*/  VOTEU.ALL UP1, P0 ;  /* 0x00000000003f7886 */ /* 0x000fe40000020000 */
[----:B------:R-:W5:Y:S01]  /*0520*/  @!UP0 S2UR UR7, SR_CgaCtaId ;  /* 0x00000000000789c3 */ /* 0x000f620000008800 */
[----:B------:R-:W-:Y:S01]  /*0530*/  IMAD.IADD R9, R0, 0x1, -R9 ;  /* 0x0000000100097824 */ /* 0x000fe200078e0a09 */
[----:B------:R-:W-:Y:S01]  /*0540*/  SHF.R.S32.HI R0, RZ, 0x1f, R3 ;  /* 0x0000001fff007819 */ /* 0x000fe20000011403 */
[----:B------:R-:W-:Y:S01]  /*0550*/  @!UP0 UMOV UR6, 0x400 ;  /* 0x0000040000068882 */ /* 0x000fe20000000000 */
[----:B---3--:R-:W-:Y:S01]  /*0560*/  ISETP.EQ.U32.AND P2, PT, R13, 0x1, PT ;  /* 0x000000010d00780c */ /* 0x008fe20003f42070 */
[----:B------:R-:W-:Y:S01]  /*0570*/  IMAD R19, R6, 0x4, R9 ;  /* 0x0000000406137824 */ /* 0x000fe200078e0209 */
[----:B--2---:R-:W-:-:S02]  /*0580*/  I2FP.F32.U32 R12, R4 ;  /* 0x00000004000c7245 */ /* 0x004fc40000201000 */
[----:B------:R-:W2:Y:S01]  /*0590*/  LDC R9, c[0x0][0x148] ;  /* 0x00005200ff097b82 */ /* 0x000ea20000000800 */
[----:B------:R-:W-:Y:S02]  /*05a0*/  LEA.HI R0, R0, R3, RZ, 0x2 ;  /* 0x0000000300007211 */ /* 0x000fe400078f10ff */
[----:B------:R-:W-:Y:S01]  /*05b0*/  LEA.HI R6, R19, R19, RZ, 0x1 ;  /* 0x0000001313067211 */ /* 0x000fe200078f08ff */
[----:B0-----:R-:W-:Y:S02]  /*05c0*/  IMAD.MOV R14, RZ, RZ, -R10 ;  /* 0x000000ffff0e7224 */ /* 0x001fe400078e0a0a */
[----:B------:R-:W-:Y:S01]  /*05d0*/  FMUL R12, R12, UR4 ;  /* 0x000000040c0c7c20 */ /* 0x000fe20008400000 */
[----:B------:R-:W-:Y:S01]  /*05e0*/  LOP3.LUT R0, R0, 0xfffffffc, RZ, 0xc0, !PT ;  /* 0xfffffffc00007812 */ /* 0x000fe200078ec0ff */
[----:B------:R-:W-:Y:S01]  /*05f0*/  UMOV UR4, 0x20 ;  /* 0x0000002000047882 */ /* 0x000fe20000000000 */
[----:B------:R-:W-:Y:S01]  /*0600*/  LOP3.LUT R10, R6, 0xfffffffe, RZ, 0xc0, !PT ;  /* 0xfffffffe060a7812 */ /* 0x000fe200078ec0ff */
[----:B-1----:R-:W-:Y:S01]  /*0610*/  IMAD R6, R11, R14, UR8 ;  /* 0x000000080b067e24 */ /* 0x002fe2000f8e020e */
[----:B------:R-:W-:-:S04]  /*0620*/  @!UP0 UIADD3 UR4, -UR4, 0x100000, URZ ;  /* 0x0010000004048890 */ /* 0x000fc8000fffe13f */
[----:B------:R-:W-:Y:S02]  /*0630*/  @!UP0 USHF.L.U32 UR5, UR4, 0xb, URZ ;  /* 0x0000000b04058899 */ /* 0x000fe4000800063f */
[----:B------:R-:W-:Y:S01]  /*0640*/  @!UP0 USHF.L.U32 UR4, UR4, 0x1, URZ ;  /* 0x0000000104048899 */ /* 0x000fe2000800063f */
[----:B------:R-:W0:Y:S01]  /*0650*/  F2I.U32.TRUNC.NTZ R12, R12 ;  /* 0x0000000c000c7305 */ /* 0x000e22000020f000 */
[----:B------:R-:W-:Y:S02]  /*0660*/  IMAD.IADD R3, R3, 0x1, -R0 ;  /* 0x0000000103037824 */ /* 0x000fe400078e0a00 */
[C---:B------:R-:W-:Y:S02]  /*0670*/  IMAD.IADD R11, R19.reuse, 0x1, -R10 ;  /* 0x00000001130b7824 */ /* 0x040fe400078e0a0a */
[----:B------:R-:W-:Y:S01]  /*0680*/  IMAD.SHL.U32 R10, R19, 0x4, RZ ;  /* 0x00000004130a7824 */ /* 0x000fe200078e00ff */
[----:B-----5:R-:W-:Y:S01]  /*0690*/  @!UP0 ULEA UR6, UR7, UR6, 0x18 ;  /* 0x0000000607068291 */ /* 0x020fe2000f8ec03f */
[----:B------:R-:W-:Y:S01]  /*06a0*/  ISETP.NE.AND P1, PT, R3, 0x3, PT ;  /* 0x000000030300780c */ /* 0x000fe20003f25270 */
[----:B------:R-:W-:Y:S01]  /*06b0*/  VOTEU.ALL UP0, P0 ;  /* 0x00000000003f7886 */ /* 0x000fe20000000000 */
[----:B------:R-:W-:-:S02]  /*06c0*/  ISETP.NE.AND P4, PT, R11, R6, PT ;  /* 0x000000060b00720c */ /* 0x000fc40003f85270 */
[----:B------:R-:W-:Y:S02]  /*06d0*/  LOP3.LUT R19, R19, 0xc, R10, 0x78, !PT ;  /* 0x0000000c13137812 */ /* 0x000fe400078e780a */
[----:B------:R-:W-:Y:S01]  /*06e0*/  LOP3.LUT P0, RZ, R8, 0x7, RZ, 0xc0, !PT ;  /* 0x0000000708ff7812 */ /* 0x000fe2000780c0ff */
[C---:B------:R-:W-:Y:S01]  /*06f0*/  VIADD R8, R2.reuse, 0xffffffff ;  /* 0xffffffff02087836 */ /* 0x040fe20000000000 */
[----:B------:R-:W-:Y:S01]  /*0700*/  ISETP.EQ.OR P1, PT, R3, RZ, !P1 ;  /* 0x000000ff0300720c */ /* 0x000fe20004f22670 */
[----:B0-----:R-:W-:Y:S01]  /*0710*/  IMAD.MOV R23, RZ, RZ, -R12 ;  /* 0x000000ffff177224 */ /* 0x001fe200078e0a0c */
[----:B------:R-:W-:Y:S01]  /*0720*/  ISETP.LT.U32.AND P0, PT, R19, 0x8, !P0 ;  /* 0x000000081300780c */ /* 0x000fe20004701070 */
[----:B------:R-:W0:Y:S02]  /*0730*/  FENCE.VIEW.ASYNC.S ;  /* 0x00000000000073c6 */ /* 0x000e240000000000 */
[----:B0-----:R0:W1:Y:S01]  /*0740*/  @!UP0 SYNCS.EXCH.64 URZ, [UR6+0x80], UR4 ;  /* 0x00008004063f85b2 */ /* 0x0010620008000100 */
[----:B------:R-:W-:Y:S01]  /*0750*/  ISETP.EQ.AND P1, PT, R2, RZ, P1 ;  /* 0x000000ff0200720c */ /* 0x000fe20000f22270 */
[----:B--2---:R-:W-:Y:S01]  /*0760*/  IMAD R11, R9, R23, R4 ;  /* 0x00000017090b7224 */ /* 0x004fe200078e0204 */
[----:B------:R-:W-:-:S02]  /*0770*/  ISETP.GE.U32.AND P6, PT, R8, 0x2, PT ;  /* 0x000000020800780c */ /* 0x000fc40003fc6070 */
[----:B------:R-:W-:Y:S02]  /*0780*/  @P4 LEA.HI R0, R19, R19, RZ, 0x1 ;  /* 0x0000001313004211 */ /* 0x000fe400078f08ff */
[----:B------:R-:W-:Y:S02]  /*0790*/  SEL R18, RZ, 0x1, !P1 ;  /* 0x00000001ff127807 */ /* 0x000fe40004800000 */
[----:B------:R-:W-:Y:S02]  /*07a0*/  @P4 SHF.R.S32.HI R0, RZ, 0x1, R0 ;  /* 0x00000001ff004819 */ /* 0x000fe40000011400 */
[----:B------:R-:W-:Y:S02]  /*07b0*/  SEL R18, R18, 0x2, P6 ;  /* 0x0000000212127807 */ /* 0x000fe40003000000 */
[----:B------:R-:W-:Y:S02]  /*07c0*/  @P4 ISETP.NE.AND P5, PT, R0, R11, PT ;  /* 0x0000000b0000420c */ /* 0x000fe40003fa5270 */
[----:B------:R-:W-:Y:S01]  /*07d0*/  SEL R11, RZ, 0x1, !P0 ;  /* 0x00000001ff0b7807 */ /* 0x000fe20004000000 */
[----:B------:R0:W2:Y:S01]  /*07e0*/  @!UP1 SYNCS.EXCH.64 URZ, [UR6+0x88], UR4 ;  /* 0x00008804063f95b2 */ /* 0x0000a20008000100 */
[----:B------:R-:W-:Y:S01]  /*07f0*/  @P4 SEL R22, RZ, 0x1, P5 ;  /* 0x00000001ff164807 */ /* 0x000fe20002800000 */
[----:B------:R-:W-:Y:S01]  /*0800*/  NOP ;  /* 0x0000000000007918 */ /* 0x000fe20000000000 */
[----:B------:R-:W-:-:S02]  /*0810*/  LOP3.LUT R0, R95, 0x7f, RZ, 0xc0, !PT ;  /* 0x0000007f5f007812 */ /* 0x000fc400078ec0ff */
[----:B------:R-:W-:Y:S01]  /*0820*/  LOP3.LUT R22, R22, R11, RZ, 0xc0, !PT ;  /* 0x0000000b16167212 */ /* 0x000fe200078ec0ff */
[----:B01----:R-:W-:Y:S06]  /*0830*/  @!P2 BRA `(.L_x_3) ;  /* 0x000000000008a947 */ /* 0x003fec0003800000 */
[----:B--2-4-:R-:W-:Y:S01]  /*0840*/  UCGABAR_ARV ;  /* 0x00000000000079c7 */ /* 0x014fe20008000000 */
[----:B------:R-:W-:Y:S05]  /*0850*/  BRA `(.L_x_4) ;  /* 0x0000000000047947 */ /* 0x000fea0003800000 */
.L_x_3:
[----:B--2-4-:R-:W-:Y:S01]  /*0860*/  NOP ;  /* 0x0000000000007918 */ /* 0x014fe20000000000 */
.L_x_4:
[----:B------:R-:W0:Y:S01]  /*0870*/  LDC R2, c[0x0][0x65c] ;  /* 0x00019700ff027b82 */ /* 0x000e220000000800 */
[----:B------:R-:W-:Y:S02]  /*0880*/  IMAD.U32 R10, RZ, RZ, UR8 ;  /* 0x00000008ff0a7e24 */ /* 0x000fe4000f8e00ff */
[----:B------:R-:W-:Y:S01]  /*0890*/  IMAD.MOV.U32 R11, RZ, RZ, RZ ;  /* 0x000000ffff0b7224 */ /* 0x000fe200078e00ff */
[----:B0-----:R-:W-:-:S04]  /*08a0*/  ISETP.NE.AND P1, PT, R2, 0x1, PT ;  /* 0x000000010200780c */ /* 0x001fc80003f25270 */
[----:B------:R-:W-:-:S09]  /*08b0*/  P2R R5, PR, RZ, 0x2 ;  /* 0x00000002ff057803 */ /* 0x000fd20000000000 */
[----:B------:R-:W0:Y:S01]  /*08c0*/  @P1 LDC R17, c[0x0][0x10] ;  /* 0x00000400ff111b82 */ /* 0x000e220000000800 */
[----:B------:R-:W-:Y:S02]  /*08d0*/  @P1 IMAD.MOV.U32 R5, RZ, RZ, RZ ;  /* 0x000000ffff051224 */ /* 0x000fe400078e00ff */
[----:B------:R-:W-:-:S05]  /*08e0*/  @P1 IMAD.MOV.U32 R15, RZ, RZ, RZ ;  /* 0x000000ffff0f1224 */ /* 0x000fca00078e00ff */
[----:B------:R-:W1:Y:S01]  /*08f0*/  @!P1 LDC R13, c[0x0][0xc] ;  /* 0x00000300ff0d9b82 */ /* 0x000e620000000800 */
[----:B------:R-:W-:Y:S01]  /*0900*/  ULDC UR4, c[0x0][0xc] ;  /* 0x0000030000047ab9 */ /* 0x000fe20000000800 */
[----:B------:R-:W-:Y:S01]  /*0910*/  ULDC UR5, c[0x0][0x10] ;  /* 0x0000040000057ab9 */ /* 0x000fe20000000800 */
[----:B------:R-:W-:Y:S01]  /*0920*/  ULDC UR6, c[0x0][0x14] ;  /* 0x0000050000067ab9 */ /* 0x000fe20000000800 */
[----:B------:R-:W-:-:S04]  /*0930*/  UIMAD.WIDE.U32 UR4, UR4, UR5, URZ ;  /* 0x00000005040472a5 */ /* 0x000fc8000f8e003f */
[----:B------:R-:W-:Y:S02]  /*0940*/  UIMAD.WIDE.U32 UR36, UR4, UR6, URZ ;  /* 0x00000006042472a5 */ /* 0x000fe4000f8e003f */
[----:B------:R-:W-:-:S04]  /*0950*/  UIMAD UR42, UR5, UR6, URZ ;  /* 0x00000006052a72a4 */ /* 0x000fc8000f8e023f */
[----:B------:R-:W-:Y:S01]  /*0960*/  UIADD3 UR42, UR37, UR42, URZ ;  /* 0x0000002a252a7290 */ /* 0x000fe2000fffe03f */
[----:B0-----:R-:W-:-:S04]  /*0970*/  @P1 IMAD.WIDE.U32 R16, R17, UR8, R4 ;  /* 0x0000000811101c25 */ /* 0x001fc8000f8e0004 */
[----:B------:R-:W-:Y:S02]  /*0980*/  @P1 IMAD.IADD R17, R17, 0x1, R15 ;  /* 0x0000000111111824 */ /* 0x000fe400078e020f */
[----:B-1----:R-:W-:-:S04]  /*0990*/  @!P1 IMAD.WIDE.U32 R10, R4, R13, R10 ;  /* 0x0000000d040a9225 */ /* 0x002fc800078e000a */
[----:B------:R-:W-:Y:S02]  /*09a0*/  @!P1 IMAD.MOV.U32 R16, RZ, RZ, R10 ;  /* 0x000000ffff109224 */ /* 0x000fe400078e000a */
[----:B------:R-:W-:Y:S01]  /*09b0*/  @!P1 IMAD.MOV.U32 R17, RZ, RZ, R11 ;  /* 0x000000ffff119224 */ /* 0x000fe200078e000b */
[----:B------:R-:W-:Y:S06]  /*09c0*/  @!P2 BRA `(.L_x_5) ;  /* 0x00000000000ca947 */ /* 0x000fec0003800000 */
[----:B------:R-:W-:Y:S01]  /*09d0*/  UCGABAR_WAIT ;  /* 0x0000000000007dc7 */ /* 0x000fe20008000000 */
[----:B------:R-:W-:Y:S01]  /*09e0*/  CCTL.IVALL ;  /* 0x00000000ff00798f */ /* 0x000fe20002000000 */
[----:B------:R-:W-:Y:S05]  /*09f0*/  BRA `(.L_x_6) ;  /* 0x0000000000047947 */ /* 0x000fea0003800000 */
.L_x_5:
[----:B------:R-:W-:Y:S06]  /*0a00*/  BAR.SYNC.DEFER_BLOCKING 0x0 ;  /* 0x0000000000007b1d */ /* 0x000fec0000010000 */
.L_x_6:
[----:B------:R-:W-:Y:S05]  /*0a10*/  @!P3 BRA `(.L_x_7) ;  /* 0x0000005c00c4b947 */ /* 0x000fea0003800000 */
[----:B------:R-:W-:-:S13]  /*0a20*/  ISETP.GT.U32.AND P0, PT, R8, 0x1, PT ;  /* 0x000000010800780c */ /* 0x000fda0003f04070 */
[----:B------:R-:W-:Y:S05]  /*0a30*/  @P0 EXIT ;  /* 0x000000000000094d */ /* 0x000fea0003800000 */
[----:B------:R-:W-:Y:S01]  /*0a40*/  ULDC.64 UR4, c[0x0][0x650] ;  /* 0x0001940000047ab9 */ /* 0x000fe20000000a00 */
[----:B------:R-:W-:Y:S01]  /*0a50*/  PRMT R3, RZ, 0x7610, R3 ;  /* 0x00007610ff037816 */ /* 0x000fe20000000003 */
[----:B------:R-:W-:Y:S01]  /*0a60*/  IMAD.MOV.U32 R103, RZ, RZ, -0x1 ;  /* 0xffffffffff677424 */ /* 0x000fe200078e00ff */
[----:B------:R-:W-:Y:S01]  /*0a70*/  ISETP.GE.U32.AND P0, PT, R16, UR4, PT ;  /* 0x0000000410007c0c */ /* 0x000fe2000bf06070 */
[----:B------:R-:W-:Y:S02]  /*0a80*/  IMAD.MOV.U32 R100, RZ, RZ, -0x1 ;  /* 0xffffffffff647424 */ /* 0x000fe400078e00ff */
[----:B------:R-:W-:Y:S01]  /*0a90*/  IMAD.MOV.U32 R101, RZ, RZ, -0x1 ;  /* 0xffffffffff657424 */ /* 0x000fe200078e00ff */
[----:B------:R-:W-:-:S13]  /*0aa0*/  ISETP.GE.U32.AND.EX P0, PT, R17, UR5, PT, P0 ;  /* 0x0000000511007c0c */ /* 0x000fda000bf06100 */
[----:B------:R-:W-:Y:S05]  /*0ab0*/  @P0 BRA `(.L_x_8) ;  /* 0x0000000400280947 */ /* 0x000fea0003800000 */
[----:B------:R-:W0:Y:S01]  /*0ac0*/  LDC.64 R24, c[0x0][0x628] ;  /* 0x00018a00ff187b82 */ /* 0x000e220000000a00 */
[----:B------:R-:W-:Y:S02]  /*0ad0*/  IMAD.MOV.U32 R10, RZ, RZ, R16 ;  /* 0x000000ffff0a7224 */ /* 0x000fe400078e0010 */
[----:B------:R-:W-:-:S05]  /*0ae0*/  IMAD.MOV.U32 R11, RZ, RZ, R17 ;  /* 0x000000ffff0b7224 */ /* 0x000fca00078e0011 */
[----:B------:R-:W1:Y:S08]  /*0af0*/  LDC R8, c[0x0][0x630] ;  /* 0x00018c00ff087b82 */ /* 0x000e700000000800 */
[----:B------:R-:W2:Y:S01]  /*0b00*/  LDC.64 R26, c[0x0][0x620] ;  /* 0x00018800ff1a7b82 */ /* 0x000ea20000000a00 */
[----:B0-----:R-:W-:-:S04]  /*0b10*/  ISETP.NE.U32.AND P0, PT, R24, RZ, PT ;  /* 0x000000ff1800720c */ /* 0x001fc80003f05070 */
[----:B------:R-:W-:-:S13]  /*0b20*/  ISETP.NE.AND.EX P0, PT, R25, RZ, PT, P0 ;  /* 0x000000ff1900720c */ /* 0x000fda0003f05300 */
[----:B-12---:R-:W-:Y:S05]  /*0b30*/  @!P0 BRA `(.L_x_9) ;  /* 0x0000000000288947 */ /* 0x006fea0003800000 */
[----:B------:R-:W0:Y:S02]  /*0b40*/  LDC R3, c[0x0][0x634] ;  /* 0x00018d00ff037b82 */ /* 0x000e240000000800 */
[----:B0-----:R-:W-:-:S05]  /*0b50*/  IADD3 R3, P0, R16, R3, RZ ;  /* 0x0000000310037210 */ /* 0x001fca0007f1e0ff */
[----:B------:R-:W-:-:S04]  /*0b60*/  IMAD.X R21, RZ, RZ, R17, P0 ;  /* 0x000000ffff157224 */ /* 0x000fc800000e0611 */
[----:B------:R-:W-:-:S04]  /*0b70*/  IMAD.WIDE.U32 R10, R21, R24, RZ ;  /* 0x00000018150a7225 */ /* 0x000fc800078e00ff */
[----:B------:R-:W-:-:S04]  /*0b80*/  IMAD.WIDE.U32 R12, P0, R3, R25, R10 ;  /* 0x00000019030c7225 */ /* 0x000fc8000780000a */
[----:B------:R-:W-:-:S04]  /*0b90*/  IMAD.WIDE.U32 R10, R3, R24, RZ ;  /* 0x00000018030a7225 */ /* 0x000fc800078e00ff */
[----:B------:R-:W-:Y:S01]  /*0ba0*/  IMAD.X R15, RZ, RZ, RZ, P0 ;  /* 0x000000ffff0f7224 */ /* 0x000fe200000e06ff */
[----:B------:R-:W-:Y:S01]  /*0bb0*/  IADD3 RZ, P0, R11, R12, RZ ;  /* 0x0000000c0bff7210 */ /* 0x000fe20007f1e0ff */
[----:B------:R-:W-:-:S04]  /*0bc0*/  IMAD.MOV.U32 R14, RZ, RZ, R13 ;  /* 0x000000ffff0e7224 */ /* 0x000fc800078e000d */
[----:B------:R-:W-:-:S08]  /*0bd0*/  IMAD.WIDE.U32.X R10, R21, R25, R14, P0 ;  /* 0x00000019150a7225 */ /* 0x000fd000000e040e */
.L_x_9:
[----:B------:R-:W0:Y:S01]  /*0be0*/  LDC.64 R30, c[0x0][0x640] ;  /* 0x00019000ff1e7b82 */ /* 0x000e220000000a00 */
[-CC-:B------:R-:W-:Y:S01]  /*0bf0*/  SHF.R.U64 R101, R10, R8.reuse, R11.reuse ;  /* 0x000000080a657219 */ /* 0x180fe2000000120b */
[----:B------:R-:W-:Y:S01]  /*0c00*/  IMAD R29, R9, R23, R4 ;  /* 0x00000017091d7224 */ /* 0x000fe200078e0204 */
[----:B------:R-:W-:Y:S01]  /*0c10*/  SHF.R.U32.HI R3, RZ, R8, R11 ;  /* 0x00000008ff037219 */ /* 0x000fe2000001160b */
[----:B------:R-:W-:Y:S01]  /*0c20*/  IMAD.MOV.U32 R23, RZ, RZ, 0x1 ;  /* 0x00000001ff177424 */ /* 0x000fe200078e00ff */
[----:B------:R-:W-:-:S03]  /*0c30*/  IADD3 R5, P0, RZ, -R101, RZ ;  /* 0x80000065ff057210 */ /* 0x000fc60007f1e0ff */
[----:B------:R-:W1:Y:S02]  /*0c40*/  LDC R12, c[0x0][0x618] ;  /* 0x00018600ff0c7b82 */ /* 0x000e640000000800 */
[----:B------:R-:W-:Y:S02]  /*0c50*/  IMAD.X R3, RZ, RZ, ~R3, P0 ;  /* 0x000000ffff037224 */ /* 0x000fe400000e0e03 */
[----:B------:R-:W-:-:S04]  /*0c60*/  IMAD.WIDE.U32 R10, R5, R26, R16 ;  /* 0x0000001a050a7225 */ /* 0x000fc800078e0010 */
[----:B------:R-:W2:Y:S01]  /*0c70*/  LDC R20, c[0x0][0x608] ;  /* 0x00018200ff147b82 */ /* 0x000ea20000000800 */
[----:B------:R-:W-:Y:S02]  /*0c80*/  IMAD R8, R3, R26, RZ ;  /* 0x0000001a03087224 */ /* 0x000fe400078e02ff */
[----:B------:R-:W-:Y:S02]  /*0c90*/  IMAD.MOV.U32 R3, RZ, RZ, -0x1 ;  /* 0xffffffffff037424 */ /* 0x000fe400078e00ff */
[----:B------:R-:W-:-:S03]  /*0ca0*/  IMAD R5, R5, R27, R8 ;  /* 0x0000001b05057224 */ /* 0x000fc600078e0208 */
[----:B------:R-:W3:Y:S01]  /*0cb0*/  LDC R28, c[0x0][0x658] ;  /* 0x00019600ff1c7b82 */ /* 0x000ee20000000800 */
[----:B------:R-:W-:Y:S01]  /*0cc0*/  IMAD.IADD R5, R11, 0x1, R5 ;  /* 0x000000010b057824 */ /* 0x000fe200078e0205 */
[----:B0-----:R-:W-:-:S04]  /*0cd0*/  ISETP.NE.U32.AND P0, PT, R30, RZ, PT ;  /* 0x000000ff1e00720c */ /* 0x001fc80003f05070 */
[----:B------:R-:W-:Y:S02]  /*0ce0*/  ISETP.NE.AND.EX P0, PT, R31, RZ, PT, P0 ;  /* 0x000000ff1f00720c */ /* 0x000fe40003f05300 */
[----:B------:R-:W0:Y:S01]  /*0cf0*/  LDC R24, c[0x0][0x600] ;  /* 0x00018000ff187b82 */ /* 0x000e220000000800 */
[-CC-:B-1----:R-:W-:Y:S02]  /*0d00*/  SHF.R.U64 R14, R10, R12.reuse, R5.reuse ;  /* 0x0000000c0a0e7219 */ /* 0x182fe40000001205 */
[----:B------:R-:W-:-:S05]  /*0d10*/  SHF.R.U32.HI R5, RZ, R12, R5 ;  /* 0x0000000cff057219 */ /* 0x000fca0000011605 */
[----:B------:R-:W1:Y:S01]  /*0d20*/  LDC R15, c[0x0][0x648] ;  /* 0x00019200ff0f7b82 */ /* 0x000e620000000800 */
[-CC-:B--2---:R-:W-:Y:S02]  /*0d30*/  SHF.R.U64 R27, R14, R20.reuse, R5.reuse ;  /* 0x000000140e1b7219 */ /* 0x184fe40000001205 */
[----:B------:R-:W-:-:S05]  /*0d40*/  SHF.R.U32.HI R5, RZ, R20, R5 ;  /* 0x00000014ff057219 */ /* 0x000fca0000011605 */
[----:B------:R-:W2:Y:S01]  /*0d50*/  LDC R21, c[0x0][0x638] ;  /* 0x00018e00ff157b82 */ /* 0x000ea20000000800 */
[-CC-:B---3--:R-:W-:Y:S02]  /*0d60*/  SHF.R.U64 R20, R27, R28.reuse, R5.reuse ;  /* 0x0000001c1b147219 */ /* 0x188fe40000001205 */
[-C--:B------:R-:W-:Y:S02]  /*0d70*/  SHF.L.U32 R3, R3, R28.reuse, RZ ;  /* 0x0000001c03037219 */ /* 0x080fe400000006ff */
[----:B------:R-:W-:Y:S01]  /*0d80*/  SHF.R.U32.HI R5, RZ, R28, R5 ;  /* 0x0000001cff057219 */ /* 0x000fe20000011605 */
[----:B------:R-:W-:Y:S01]  /*0d90*/  IMAD.MOV.U32 R4, RZ, RZ, R20 ;  /* 0x000000ffff047224 */ /* 0x000fe200078e0014 */
[----:B------:R-:W-:Y:S01]  /*0da0*/  LOP3.LUT R12, RZ, R3, RZ, 0x33, !PT ;  /* 0x00000003ff0c7212 */ /* 0x000fe200078e33ff */
[----:B------:R-:W3:Y:S01]  /*0db0*/  LDC R25, c[0x0][0x610] ;  /* 0x00018400ff197b82 */ /* 0x000ee20000000800 */
[----:B------:R-:W-:Y:S05]  /*0dc0*/  @!P0 BRA `(.L_x_10) ;  /* 0x0000000000288947 */ /* 0x000fea0003800000 */
[----:B------:R-:W4:Y:S02]  /*0dd0*/  LDC R3, c[0x0][0x64c] ;  /* 0x00019300ff037b82 */ /* 0x000f240000000800 */
[----:B----4-:R-:W-:-:S05]  /*0de0*/  IADD3 R3, P0, R20, R3, RZ ;  /* 0x0000000314037210 */ /* 0x010fca0007f1e0ff */
        /* <DEDUP_REMOVED lines=8> */
.L_x_10:
[----:B-1----:R-:W-:Y:S01]  /*0e70*/  SHF.R.U64 R4, R4, R15, R5 ;  /* 0x0000000f04047219 */ /* 0x002fe20000001205 */
[----:B0-----:R-:W-:Y:S01]  /*0e80*/  VIADD R5, R24, 0xffffffff ;  /* 0xffffffff18057836 */ /* 0x001fe20000000000 */
[----:B------:R-:W-:Y:S02]  /*0e90*/  SHF.L.U32 R3, R23, R28, RZ ;  /* 0x0000001c17037219 */ /* 0x000fe400000006ff */
[----:B------:R-:W-:Y:S01]  /*0ea0*/  LOP3.LUT R12, R27, R12, RZ, 0xc0, !PT ;  /* 0x0000000c1b0c7212 */ /* 0x000fe200078ec0ff */
[----:B------:R-:W-:Y:S01]  /*0eb0*/  IMAD.MOV R8, RZ, RZ, -R4 ;  /* 0x000000ffff087224 */ /* 0x000fe200078e0a04 */
[----:B------:R-:W-:Y:S02]  /*0ec0*/  SEL R6, R6, R29, !P1 ;  /* 0x0000001d06067207 */ /* 0x000fe40004800000 */
[----:B------:R-:W-:Y:S01]  /*0ed0*/  LOP3.LUT R5, R14, R5, RZ, 0xc0, !PT ;  /* 0x000000050e057212 */ /* 0x000fe200078ec0ff */
[----:B------:R-:W-:Y:S02]  /*0ee0*/  IMAD R9, R3, R4, R12 ;  /* 0x0000000403097224 */ /* 0x000fe400078e020c */
[----:B--2---:R-:W-:-:S02]  /*0ef0*/  IMAD R3, R8, R21, R20 ;  /* 0x0000001508037224 */ /* 0x004fc400078e0214 */
[----:B---3--:R-:W-:Y:S02]  /*0f00*/  IMAD R6, R9, R25, R6 ;  /* 0x0000001909067224 */ /* 0x008fe400078e0206 */
[----:B------:R-:W-:Y:S02]  /*0f10*/  IMAD R103, R3, R24, R5 ;  /* 0x0000001803677224 */ /* 0x000fe400078e0205 */
[----:B------:R-:W-:-:S03]  /*0f20*/  IMAD.MOV.U32 R4, RZ, RZ, 0x1 ;  /* 0x00000001ff047424 */ /* 0x000fc600078e00ff */
[----:B------:R-:W-:Y:S02]  /*0f30*/  SEL R100, R103, R6, !P1 ;  /* 0x0000000667647207 */ /* 0x000fe40004800000 */
[----:B------:R-:W-:Y:S02]  /*0f40*/  PRMT R3, R4, 0x7610, R3 ;  /* 0x0000761004037816 */ /* 0x000fe40000000003 */
[----:B------:R-:W-:-:S07]  /*0f50*/  SEL R103, R6, R103, !P1 ;  /* 0x0000006706677207 */ /* 0x000fce0004800000 */
.L_x_8:
[----:B------:R-:W-:-:S08]  /*0f60*/  NOP ;  /* 0x0000000000007918 */ /* 0x000fd00000000000 */
[----:B------:R-:W0:Y:S02]  /*0f70*/  USETMAXREG.TRY_ALLOC.CTAPOOL UP0, 0xe8 ;  /* 0x000000e8000079c8 */ /* 0x000e240008000600 */
[----:B0-----:R-:W-:-:S13]  /*0f80*/  PLOP3.LUT P0, PT, PT, PT, UP0, 0x80, 0x0 ;  /* 0x000000000000781c */ /* 0x001fda0003f0f008 */
[----:B------:R-:W-:Y:S05]  /*0f90*/  @!P0 BRA `(.L_x_8) ;  /* 0xfffffffc00f08947 */ /* 0x000fea000383ffff */
[----:B------:R-:W-:Y:S01]  /*0fa0*/  ULDC.64 UR4, c[0x0][0x598] ;  /* 0x0001660000047ab9 */ /* 0x000fe20000000a00 */
[----:B------:R-:W-:Y:S01]  /*0fb0*/  ULDC.64 UR38, c[0x0][0x208] ;  /* 0x0000820000267ab9 */ /* 0x000fe20000000a00 */
[----:B------:R-:W-:-:S04]  /*0fc0*/  ISETP.NE.U32.AND P0, PT, RZ, UR4, PT ;  /* 0x00000004ff007c0c */ /* 0x000fc8000bf05070 */
[----:B------:R-:W-:-:S13]  /*0fd0*/  ISETP.NE.AND.EX P0, PT, RZ, UR5, PT, P0 ;  /* 0x00000005ff007c0c */ /* 0x000fda000bf05300 */
[----:B------:R-:W-:Y:S05]  /*0fe0*/  @!P0 BRA `(.L_x_11) ;  /* 0x00000000001c8947 */ /* 0x000fea0003800000 */
[----:B------:R-:W0:Y:S02]  /*0ff0*/  LDC.64 R4, c[0x0][0x598] ;  /* 0x00016600ff047b82 */ /* 0x000e240000000a00 */
[----:B0-----:R-:W2:Y:S02]  /*1000*/  LDG.E.64 R4, desc[UR38][R4.64] ;  /* 0x0000002604047981 */ /* 0x001ea4000c1e1b00 */
[----:B--2---:R-:W-:-:S04]  /*1010*/  ISETP.NE.U32.AND P0, PT, R4, RZ, PT ;  /* 0x000000ff0400720c */ /* 0x004fc80003f05070 */
[----:B------:R-:W-:-:S13]  /*1020*/  ISETP.NE.AND.EX P0, PT, R5, RZ, PT, P0 ;  /* 0x000000ff0500720c */ /* 0x000fda0003f05300 */
[----:B------:R-:W-:Y:S05]  /*1030*/  @!P0 BRA `(.L_x_11) ;  /* 0x0000000000088947 */ /* 0x000fea0003800000 */
[----:B------:R0:W5:Y:S01]  /*1040*/  LD.E R23, desc[UR38][R4.64] ;  /* 0x0000002604177980 */ /* 0x000162000c101900 */
[----:B------:R-:W-:Y:S05]  /*1050*/  BRA `(.L_x_12) ;  /* 0x0000000000247947 */ /* 0x000fea0003800000 */
.L_x_11:
[----:B------:R-:W-:Y:S02]  /*1060*/  ULDC.64 UR4, c[0x0][0x588] ;  /* 0x0001620000047ab9 */ /* 0x000fe40000000a00 */
[----:B------:R-:W-:-:S04]  /*1070*/  ISETP.NE.U32.AND P0, PT, RZ, UR4, PT ;  /* 0x00000004ff007c0c */ /* 0x000fc8000bf05070 */
[----:B------:R-:W-:-:S13]  /*1080*/  ISETP.NE.AND.EX P0, PT, RZ, UR5, PT, P0 ;  /* 0x00000005ff007c0c */ /* 0x000fda000bf05300 */
[----:B------:R-:W-:Y:S05]  /*1090*/  @!P0 BRA `(.L_x_13) ;  /* 0x00000000000c8947 */ /* 0x000fea0003800000 */
[----:B------:R-:W0:Y:S02]  /*10a0*/  LDC.64 R4, c[0x0][0x588] ;  /* 0x00016200ff047b82 */ /* 0x000e240000000a00 */
[----:B0-----:R1:W5:Y:S01]  /*10b0*/  LDG.E R23, desc[UR38][R4.64] ;  /* 0x0000002604177981 */ /* 0x001362000c1e1900 */
[----:B------:R-:W-:Y:S05]  /*10c0*/  BRA `(.L_x_12) ;  /* 0x0000000000087947 */ /* 0x000fea0003800000 */
.L_x_13:
[----:B------:R-:W-:Y:S02]  /*10d0*/  ULDC UR4, c[0x0][0x580] ;  /* 0x0001600000047ab9 */ /* 0x000fe40000000800 */
[----:B------:R-:W-:-:S07]  /*10e0*/  IMAD.U32 R23, RZ, RZ, UR4 ;  /* 0x00000004ff177e24 */ /* 0x000fce000f8e00ff */
.L_x_12:
[----:B------:R-:W-:Y:S02]  /*10f0*/  ULDC.64 UR4, c[0x0][0x5a0] ;  /* 0x0001680000047ab9 */ /* 0x000fe40000000a00 */
[----:B------:R-:W-:-:S04]  /*1100*/  ISETP.NE.U32.AND P0, PT, RZ, UR4, PT ;  /* 0x00000004ff007c0c */ /* 0x000fc8000bf05070 */
[----:B------:R-:W-:-:S13]  /*1110*/  ISETP.NE.AND.EX P0, PT, RZ, UR5, PT, P0 ;  /* 0x00000005ff007c0c */ /* 0x000fda000bf05300 */
[----:B------:R-:W-:Y:S05]  /*1120*/  @!P0 BRA `(.L_x_14) ;  /* 0x00000000001c8947 */ /* 0x000fea0003800000 */
[----:B01----:R-:W0:Y:S02]  /*1130*/  LDC.64 R4, c[0x0][0x5a0] ;  /* 0x00016800ff047b82 */ /* 0x003e240000000a00 */
[----:B0-----:R-:W2:Y:S02]  /*1140*/  LDG.E.64 R4, desc[UR38][R4.64] ;  /* 0x0000002604047981 */ /* 0x001ea4000c1e1b00 */
[----:B--2---:R-:W-:-:S04]  /*1150*/  ISETP.NE.U32.AND P0, PT, R4, RZ, PT ;  /* 0x000000ff0400720c */ /* 0x004fc80003f05070 */
[----:B------:R-:W-:-:S13]  /*1160*/  ISETP.NE.AND.EX P0, PT, R5, RZ, PT, P0 ;  /* 0x000000ff0500720c */ /* 0x000fda0003f05300 */
[----:B------:R-:W-:Y:S05]  /*1170*/  @!P0 BRA `(.L_x_14) ;  /* 0x0000000000088947 */ /* 0x000fea0003800000 */
[----:B------:R0:W5:Y:S01]  /*1180*/  LD.E R90, desc[UR38][R4.64] ;  /* 0x00000026045a7980 */ /* 0x000162000c101900 */
[----:B------:R-:W-:Y:S05]  /*1190*/  BRA `(.L_x_15) ;  /* 0x0000000000247947 */ /* 0x000fea0003800000 */
.L_x_14:
[----:B------:R-:W-:Y:S02]  /*11a0*/  ULDC.64 UR4, c[0x0][0x590] ;  /* 0x0001640000047ab9 */ /* 0x000fe40000000a00 */
[----:B------:R-:W-:-:S04]  /*11b0*/  ISETP.NE.U32.AND P0, PT, RZ, UR4, PT ;  /* 0x00000004ff007c0c */ /* 0x000fc8000bf05070 */
[----:B------:R-:W-:-:S13]  /*11c0*/  ISETP.NE.AND.EX P0, PT, RZ, UR5, PT, P0 ;  /* 0x00000005ff007c0c */ /* 0x000fda000bf05300 */
[----:B------:R-:W-:Y:S05]  /*11d0*/  @!P0 BRA `(.L_x_16) ;  /* 0x00000000000c8947 */ /* 0x000fea0003800000 */
[----:B------:R-:W2:Y:S02]  /*11e0*/  LDC.64 R90, c[0x0][0x590] ;  /* 0x00016400ff5a7b82 */ /* 0x000ea40000000a00 */
[----:B--2---:R2:W5:Y:S01]  /*11f0*/  LDG.E R90, desc[UR38][R90.64] ;  /* 0x000000265a5a7981 */ /* 0x004562000c1e1900 */
[----:B------:R-:W-:Y:S05]  /*1200*/  BRA `(.L_x_15) ;  /* 0x0000000000087947 */ /* 0x000fea0003800000 */
.L_x_16:
[----:B------:R-:W-:Y:S02]  /*1210*/  ULDC UR4, c[0x0][0x584] ;  /* 0x0001610000047ab9 */ /* 0x000fe40000000800 */
[----:B------:R-:W-:-:S07]  /*1220*/  IMAD.U32 R90, RZ, RZ, UR4 ;  /* 0x00000004ff5a7e24 */ /* 0x000fce000f8e00ff */
.L_x_15:
[----:B------:R-:W-:-:S13]  /*1230*/  LOP3.LUT P0, RZ, R3, 0xff, RZ, 0xc0, !PT ;  /* 0x000000ff03ff7812 */ /* 0x000fda000780c0ff */
[----:B------:R-:W-:Y:S05]  /*1240*/  @!P0 EXIT ;  /* 0x000000000000894d */ /* 0x000fea0003800000 */
[----:B------:R-:W3:Y:S01]  /*1250*/  LDC R93, c[0x0][0x658] ;  /* 0x00019600ff5d7b82 */ /* 0x000ee20000000800 */
[----:B------:R-:W-:Y:S01]  /*1260*/  LOP3.LUT R7, R7, 0x1, RZ, 0xc0, !PT ;  /* 0x0000000107077812 */ /* 0x000fe200078ec0ff */
[----:B------:R-:W-:Y:S01]  /*1270*/  ULDC.64 UR6, c[0x0][0x288] ;  /* 0x0000a20000067ab9 */ /* 0x000fe20000000a00 */
[----:B------:R-:W-:Y:S01]  /*1280*/  SHF.R.U32.HI R3, RZ, 0x2, R95 ;  /* 0x00000002ff037819 */ /* 0x000fe2000001165f */
[----:B------:R-:W-:Y:S01]  /*1290*/  UIADD3 UR4, UR7, 0x3f, URZ ;  /* 0x0000003f07047890 */ /* 0x000fe2000fffe03f */
[----:B------:R-:W-:Y:S01]  /*12a0*/  SHF.R.U32.HI R0, RZ, 0x1, R0 ;  /* 0x00000001ff007819 */ /* 0x000fe20000011600 */
[----:B------:R-:W-:Y:S01]  /*12b0*/  IMAD.SHL.U32 R88, R7, 0x40, RZ ;  /* 0x0000004007587824 */ /* 0x000fe200078e00ff */
[----:B------:R-:W-:Y:S01]  /*12c0*/  LOP3.LUT R3, R3, 0x7, RZ, 0xc0, !PT ;  /* 0x0000000703037812 */ /* 0x000fe200078ec0ff */
[----:B------:R-:W4:Y:S01]  /*12d0*/  LDC.64 R8, c[0x0][0x5c8] ;  /* 0x00017200ff087b82 */ /* 0x000f220000000a00 */
[----:B------:R-:W-:Y:S01]  /*12e0*/  USHF.R.S32.HI UR5, URZ, 0x1f, UR4 ;  /* 0x0000001f3f057899 */ /* 0x000fe20008011404 */
[----:B------:R-:W-:Y:S01]  /*12f0*/  LOP3.LUT R0, R0, 0x30, RZ, 0xc0, !PT ;  /* 0x0000003000007812 */ /* 0x000fe200078ec0ff */
[----:B------:R-:W-:Y:S01]  /*1300*/  IMAD.MOV.U32 R6, RZ, RZ, 0x1 ;  /* 0x00000001ff067424 */ /* 0x000fe200078e00ff */
[--C-:B------:R-:W-:Y:S01]  /*1310*/  LOP3.LUT R88, R88, 0x40, R3.reuse, 0xe2, !PT ;  /* 0x0000004058587812 */ /* 0x100fe200078ee203 */
[----:B------:R-:W-:Y:S01]  /*1320*/  ULEA.HI UR5, UR5, UR4, URZ, 0x6 ;  /* 0x0000000405057291 */ /* 0x000fe2000f8f303f */
[-C--:B01----:R-:W-:Y:S01]  /*1330*/  IADD3 R4, RZ, -R0.reuse, -R3 ;  /* 0x80000000ff047210 */ /* 0x083fe20007ffe803 */
[----:B------:R-:W-:Y:S01]  /*1340*/  IMAD.U32 R5, RZ, RZ, UR6 ;  /* 0x00000006ff057e24 */ /* 0x000fe2000f8e00ff */
[----:B------:R-:W0:Y:S01]  /*1350*/  LDC R97, c[0x0][0x600] ;  /* 0x00018000ff617b82 */ /* 0x000e220000000800 */
[----:B------:R-:W-:Y:S01]  /*1360*/  LOP3.LUT R88, R88, R0, RZ, 0xfc, !PT ;  /* 0x0000000058587212 */ /* 0x000fe200078efcff */
[----:B------:R-:W-:Y:S01]  /*1370*/  IMAD.MOV.U32 R0, RZ, RZ, -0x1 ;  /* 0xffffffffff007424 */ /* 0x000fe200078e00ff */
[----:B------:R-:W-:Y:S01]  /*1380*/  USHF.R.S32.HI UR43, URZ, 0x6, UR5 ;  /* 0x000000063f2b7899 */ /* 0x000fe20008011405 */
[----:B------:R-:W-:Y:S01]  /*1390*/  LOP3.LUT R94, R95, 0x3, RZ, 0xc0, !PT ;  /* 0x000000035f5e7812 */ /* 0x000fe200078ec0ff */
[----:B------:R-:W-:Y:S01]  /*13a0*/  IMAD R4, R7, -0x40, R4 ;  /* 0xffffffc007047824 */ /* 0x000fe200078e0204 */
[C---:B------:R-:W-:Y:S01]  /*13b0*/  LOP3.LUT R96, R95.reuse, 0x80, RZ, 0xc0, !PT ;  /* 0x000000805f607812 */ /* 0x040fe200078ec0ff */
[----:B------:R-:W-:Y:S01]  /*13c0*/  UISETP.LT.AND UP0, UPT, UR43, 0x1, UPT ;  /* 0x000000012b00788c */ /* 0x000fe2000bf01270 */
[-C--:B---3--:R-:W-:Y:S01]  /*13d0*/  SHF.L.U32 R0, R0, R93.reuse, RZ ;  /* 0x0000005d00007219 */ /* 0x088fe200000006ff */
[----:B------:R-:W-:Y:S01]  /*13e0*/  ULDC UR4, c[0x0][0x284] ;  /* 0x0000a10000047ab9 */ /* 0x000fe20000000800 */
[----:B------:R-:W-:Y:S01]  /*13f0*/  IMAD R94, R94, -0x2, R5 ;  /* 0xfffffffe5e5e7824 */ /* 0x000fe200078e0205 */
[----:B------:R-:W-:Y:S01]  /*1400*/  USEL UR44, UR43, 0x1, UP0 ;  /* 0x000000012b2c7887 */ /* 0x000fe20008000000 */
[----:B------:R-:W-:Y:S01]  /*1410*/  SHF.L.U32 R93, R6, R93, RZ ;  /* 0x0000005d065d7219 */ /* 0x000fe200000006ff */
[----:B------:R-:W-:Y:S01]  /*1420*/  IMAD.SHL.U32 R95, R95, 0x2, RZ ;  /* 0x000000025f5f7824 */ /* 0x000fe200078e00ff */
[----:B------:R-:W-:Y:S01]  /*1430*/  LOP3.LUT R102, R18, 0x1, RZ, 0xfc, !PT ;  /* 0x0000000112667812 */ /* 0x000fe200078efcff */
[----:B------:R-:W-:Y:S01]  /*1440*/  VIADD R99, R4, UR4 ;  /* 0x0000000404637c36 */ /* 0x000fe20008000000 */
[C---:B----4-:R-:W-:Y:S01]  /*1450*/  SHF.L.U64.HI R92, R8.reuse, 0x3, R9 ;  /* 0x00000003085c7819 */ /* 0x050fe20000010209 */
[----:B--2---:R-:W-:Y:S01]  /*1460*/  IMAD.SHL.U32 R91, R8, 0x8, RZ ;  /* 0x00000008085b7824 */ /* 0x004fe200078e00ff */
[----:B------:R-:W-:Y:S01]  /*1470*/  SHF.R.U32.HI R96, RZ, 0x7, R96 ;  /* 0x00000007ff607819 */ /* 0x000fe20000011660 */
[----:B------:R-:W-:Y:S01]  /*1480*/  IMAD.MOV.U32 R89, RZ, RZ, RZ ;  /* 0x000000ffff597224 */ /* 0x000fe200078e00ff */
[----:B------:R-:W-:Y:S01]  /*1490*/  LOP3.LUT R98, RZ, R0, RZ, 0x33, !PT ;  /* 0x00000000ff627212 */ /* 0x000fe200078e33ff */
[----:B------:R-:W-:Y:S01]  /*14a0*/  UIADD3 UR44, UR43, -UR44, URZ ;  /* 0x8000002c2b2c7290 */ /* 0x000fe2000fffe03f */
[----:B------:R-:W-:Y:S01]  /*14b0*/  UMOV UR40, URZ ;  /* 0x0000003f00287c82 */ /* 0x000fe20008000000 */
[----:B0-----:R-:W-:Y:S01]  /*14c0*/  VIADD R97, R97, 0xffffffff ;  /* 0xffffffff61617836 */ /* 0x001fe20000000000 */
[----:B------:R-:W-:-:S09]  /*14d0*/  UMOV UR41, URZ ;  /* 0x0000003f00297c82 */ /* 0x000fd20008000000 */
.L_x_164:
[----:B0-----:R-:W0:Y:S01]  /*14e0*/  SHFL.IDX PT, R0, R96, RZ, 0x1f ;  /* 0x00001fff60007589 */ /* 0x001e2200000e0000 */
[----:B-1----:R-:W1:Y:S01]  /*14f0*/  S2UR UR7, SR_CgaCtaId ;  /* 0x00000000000779c3 */ /* 0x002e620000008800 */
[----:B------:R-:W-:Y:S01]  /*1500*/  UMOV UR6, 0x400 ;  /* 0x0000040000067882 */ /* 0x000fe20000000000 */
[----:B0-----:R-:W-:Y:S01]  /*1510*/  R2UR UR4, R0 ;  /* 0x00000000000472ca */ /* 0x001fe200000e0000 */
[----:B-1----:R-:W-:-:S12]  /*1520*/  ULEA UR6, UR7, UR6, 0x18 ;  /* 0x0000000607067291 */ /* 0x002fd8000f8ec03f */
[----:B------:R-:W-:-:S04]  /*1530*/  ULEA.HI UR5, UR4, UR4, URZ, 0x1 ;  /* 0x0000000404057291 */ /* 0x000fc8000f8f083f */
[----:B------:R-:W-:-:S04]  /*1540*/  ULOP3.LUT UR5, UR5, 0x7fffe, URZ, 0xc0, !UPT ;  /* 0x0007fffe05057892 */ /* 0x000fc8000f8ec03f */
[----:B------:R-:W-:-:S03]  /*1550*/  UIADD3 UR5, UR4, -UR5, URZ ;  /* 0x8000000504057290 */ /* 0x000fc6000fffe03f */
[----:B------:R-:W-:Y:S01]  /*1560*/  ULDC UR4, c[0x0][0x28c] ;  /* 0x0000a30000047ab9 */ /* 0x000fe20000000800 */
[----:B------:R-:W-:Y:S01]  /*1570*/  ULEA UR5, UR5, UR6, 0xd ;  /* 0x0000000605057291 */ /* 0x000fe2000f8e683f */
[----:B------:R-:W-:-:S03]  /*1580*/  ISETP.LT.AND P0, PT, RZ, UR4, PT ;  /* 0x00000004ff007c0c */ /* 0x000fc6000bf01270 */
[----:B------:R-:W-:-:S04]  /*1590*/  UIADD3 UR5, UR5, 0x180, URZ ;  /* 0x0000018005057890 */ /* 0x000fc8000fffe03f */
[----:B------:R-:W-:-:S04]  /*15a0*/  USHF.R.U32.HI UR5, URZ, 0x4, UR5 ;  /* 0x000000043f057899 */ /* 0x000fc80008011605 */
[----:B------:R-:W-:-:S04]  /*15b0*/  ULOP3.LUT UR5, UR5, 0x3fff, URZ, 0xc0, !UPT ;  /* 0x00003fff05057892 */ /* 0x000fc8000f8ec03f */
[----:B------:R-:W-:Y:S01]  /*15c0*/  ULOP3.LUT UR45, UR5, 0x10000, URZ, 0xfc, !UPT ;  /* 0x00010000052d7892 */ /* 0x000fe2000f8efc3f */
[----:B--2345:R-:W-:Y:S11]  /*15d0*/  @P0 BRA `(.L_x_17) ;  /* 0x0000000000400947 */ /* 0x03cff60003800000 */
[----:B------:R-:W-:Y:S01]  /*15e0*/  MOV R0, 0x0 ;  /* 0x0000000000007802 */ /* 0x000fe20000000f00 */
[----:B------:R-:W-:Y:S01]  /*15f0*/  ULDC.64 UR4, c[0x4][0x68] ;  /* 0x01001a0000047ab9 */ /* 0x000fe20000000a00 */
[----:B------:R-:W-:Y:S01]  /*1600*/  ULDC.64 UR6, c[0x4][0x8] ;  /* 0x0100020000067ab9 */ /* 0x000fe20000000a00 */
[----:B------:R-:W-:Y:S01]  /*1610*/  IMAD.U32 R4, RZ, RZ, UR4 ;  /* 0x00000004ff047e24 */ /* 0x000fe2000f8e00ff */
[----:B------:R0:W1:Y:S01]  /*1620*/  LDC.64 R14, c[0x4][R0] ;  /* 0x01000000000e7b82 */ /* 0x0000620000000a00 */
[----:B------:R-:W-:Y:S01]  /*1630*/  IMAD.U32 R5, RZ, RZ, UR5 ;  /* 0x00000005ff057e24 */ /* 0x000fe2000f8e00ff */
[----:B------:R-:W-:Y:S01]  /*1640*/  ULDC.64 UR4, c[0x4][0x70] ;  /* 0x01001c0000047ab9 */ /* 0x000fe20000000a00 */
[----:B------:R-:W-:Y:S02]  /*1650*/  IMAD.U32 R10, RZ, RZ, UR6 ;  /* 0x00000006ff0a7e24 */ /* 0x000fe4000f8e00ff */
[----:B------:R-:W-:Y:S02]  /*1660*/  IMAD.U32 R6, RZ, RZ, UR4 ;  /* 0x00000004ff067e24 */ /* 0x000fe4000f8e00ff */
[----:B------:R-:W-:-:S02]  /*1670*/  IMAD.U32 R7, RZ, RZ, UR5 ;  /* 0x00000005ff077e24 */ /* 0x000fc4000f8e00ff */
[----:B------:R-:W-:Y:S02]  /*1680*/  IMAD.U32 R11, RZ, RZ, UR7 ;  /* 0x00000007ff0b7e24 */ /* 0x000fe4000f8e00ff */
[----:B------:R-:W-:Y:S02]  /*1690*/  IMAD.MOV.U32 R8, RZ, RZ, 0x1e1 ;  /* 0x000001e1ff087424 */ /* 0x000fe400078e00ff */
[----:B------:R-:W-:Y:S02]  /*16a0*/  IMAD.MOV.U32 R12, RZ, RZ, 0x1 ;  /* 0x00000001ff0c7424 */ /* 0x000fe400078e00ff */
[----:B0-----:R-:W-:-:S07]  /*16b0*/  IMAD.MOV.U32 R13, RZ, RZ, RZ ;  /* 0x000000ffff0d7224 */ /* 0x001fce00078e00ff */
[----:B------:R-:W-:-:S07]  /*16c0*/  LEPC R20, `(.L_x_17) ;  /* 0x000000001014794e */ /* 0x000fce0000000000 */
[----:B-1---5:R-:W-:Y:S05]  /*16d0*/  CALL.ABS.NOINC R14 ;  /* 0x000000000e007343 */ /* 0x022fea0003c00000 */
.L_x_17:
[----:B------:R-:W-:-:S13]  /*16e0*/  ISETP.NE.AND P0, PT, R102, 0x3, PT ;  /* 0x000000036600780c */ /* 0x000fda0003f05270 */
[----:B------:R-:W-:Y:S05]  /*16f0*/  @!P0 BRA `(.L_x_18) ;  /* 0x0000000000048947 */ /* 0x000fea0003800000 */
[----:B------:R-:W-:Y:S01]  /*1700*/  BPT.TRAP 0x1 ;  /* 0x000000040000795c */ /* 0x000fe20000300000 */
.L_x_18:
[----:B------:R-:W0:Y:S01]  /*1710*/  S2UR UR5, SR_CgaCtaId ;  /* 0x00000000000579c3 */ /* 0x000e220000008800 */
[----:B------:R-:W-:Y:S01]  /*1720*/  UMOV UR4, 0x400 ;  /* 0x0000040000047882 */ /* 0x000fe20000000000 */
[----:B------:R-:W-:Y:S02]  /*1730*/  IMAD.U32 R0, RZ, RZ, UR40 ;  /* 0x00000028ff007e24 */ /* 0x000fe4000f8e00ff */
[----:B------:R-:W-:-:S03]  /*1740*/  IMAD.U32 R3, RZ, RZ, UR41 ;  /* 0x00000029ff037e24 */ /* 0x000fc6000f8e00ff */
[----:B------:R-:W-:Y:S01]  /*1750*/  SHF.L.U32 R0, R0, 0x1f, RZ ;  /* 0x0000001f00007819 */ /* 0x000fe200000006ff */
[----:B0-----:R-:W-:-:S06]  /*1760*/  ULEA UR4, UR5, UR4, 0x18 ;  /* 0x0000000405047291 */ /* 0x001fcc000f8ec03f */
[----:B------:R-:W-:-:S04]  /*1770*/  IMAD.U32 R6, RZ, RZ, UR4 ;  /* 0x00000004ff067e24 */ /* 0x000fc8000f8e00ff */
[----:B------:R-:W-:-:S04]  /*1780*/  IMAD R3, R3, 0x8, R6 ;  /* 0x0000000803037824 */ /* 0x000fc800078e0206 */
[----:B------:R0:W1:Y:S01]  /*1790*/  SYNCS.PHASECHK.TRANS64.TRYWAIT P1, [R3+URZ], R0 ;  /* 0x00000000030075a7 */ /* 0x000062000802017f */
[----:B------:R-:W-:Y:S05]  /*17a0*/  @!P0 BRA `(.L_x_19) ;  /* 0x0000000000048947 */ /* 0x000fea0003800000 */
[----:B------:R-:W-:Y:S01]  /*17b0*/  BPT.TRAP 0x1 ;  /* 0x000000040000795c */ /* 0x000fe20000300000 */
.L_x_19:
[----:B------:R-:W-:-:S05]  /*17c0*/  IMAD.U32 R4, RZ, RZ, UR44 ;  /* 0x0000002cff047e24 */ /* 0x000fca000f8e00ff */
[----:B------:R-:W-:Y:S01]  /*17d0*/  ISETP.GE.AND P2, PT, R4, 0x1, PT ;  /* 0x000000010400780c */ /* 0x000fe20003f46270 */
[----:B-1----:R-:W-:-:S12]  /*17e0*/  @P1 BRA `(.L_x_20) ;  /* 0x0000000000081947 */ /* 0x002fd80003800000 */
[----:B------:R-:W1:Y:S02]  /*17f0*/  SYNCS.PHASECHK.TRANS64.TRYWAIT P1, [R3+URZ], R0 ;  /* 0x00000000030075a7 */ /* 0x000e64000802017f */
[----:B-1----:R-:W-:Y:S05]  /*1800*/  @!P1 BRA `(.L_x_21) ;  /* 0x0000006800489947 */ /* 0x002fea0003800000 */
.L_x_20:
[----:B------:R-:W-:Y:S05]  /*1810*/  WARPSYNC.ALL ;  /* 0x0000000000007948 */ /* 0x000fea0003800000 */
[----:B------:R-:W-:Y:S01]  /*1820*/  R2UR UR4, R6 ;  /* 0x00000000060472ca */ /* 0x000fe200000e0000 */
[----:B------:R-:W-:Y:S01]  /*1830*/  ULEA UR5, UR41, UR45, 0xa ;  /* 0x0000002d29057291 */ /* 0x000fe2000f8e503f */
[----:B------:R-:W-:Y:S01]  /*1840*/  WARPGROUP.ARRIVE ;  /* 0x00000000000079c5 */ /* 0x000fe20000000000 */
[----:B------:R-:W-:Y:S01]  /*1850*/  UMOV UR9, 0x40000040 ;  /* 0x4000004000097882 */ /* 0x000fe20000000000 */
[----:B------:R-:W-:-:S04]  /*1860*/  UMOV UR11, 0x40000040 ;  /* 0x40000040000b7882 */ /* 0x000fc80000000000 */
[----:B------:R-:W-:-:S05]  /*1870*/  UMOV UR8, UR5 ;  /* 0x0000000500087c82 */ /* 0x000fca0008000000 */
[----:B------:R-:W-:-:S04]  /*1880*/  UIADD3 UR4, UR4, 0x1c180, URZ ;  /* 0x0001c18004047890 */ /* 0x000fc8000fffe03f */
[----:B------:R-:W-:-:S04]  /*1890*/  USHF.R.U32.HI UR4, URZ, 0x4, UR4 ;  /* 0x000000043f047899 */ /* 0x000fc80008011604 */
[----:B------:R-:W-:-:S04]  /*18a0*/  ULOP3.LUT UR4, UR4, 0x3fff, URZ, 0xc0, !UPT ;  /* 0x00003fff04047892 */ /* 0x000fc8000f8ec03f */
[----:B------:R-:W-:-:S04]  /*18b0*/  ULOP3.LUT UR4, UR4, 0x10000, URZ, 0xfc, !UPT ;  /* 0x0001000004047892 */ /* 0x000fc8000f8efc3f */
[----:B------:R-:W-:-:S07]  /*18c0*/  ULEA UR6, UR41, UR4, 0xa ;  /* 0x0000000429067291 */ /* 0x000fce000f8e503f */
[----:B------:R-:W-:Y:S02]  /*18d0*/  UMOV UR10, UR6 ;  /* 0x00000006000a7c82 */ /* 0x000fe40008000000 */
[----:B------:R-:W-:Y:S01]  /*18e0*/  HGMMA.64x128x16.F32 R24, gdesc[UR8], RZ, !UPT, gsb0 ;  /* 0x01e00000081879f0 */ /* 0x000fe2000c0008ff */
[----:B------:R-:W-:Y:S02]  /*18f0*/  UIADD3 UR8, UR5, 0x2, URZ ;  /* 0x0000000205087890 */ /* 0x000fe4000fffe03f */
[----:B------:R-:W-:Y:S01]  /*1900*/  UIADD3 UR10, UR6, 0x2, URZ ;  /* 0x00000002060a7890 */ /* 0x000fe2000fffe03f */
[----:B------:R-:W-:Y:S01]  /*1910*/  UMOV UR9, 0x40000040 ;  /* 0x4000004000097882 */ /* 0x000fe20000000000 */
[----:B------:R-:W-:Y:S01]  /*1920*/  UMOV UR11, 0x40000040 ;  /* 0x40000040000b7882 */ /* 0x000fe20000000000 */
[----:B------:R-:W-:Y:S02]  /*1930*/  WARPGROUP.DEPBAR.LE gsb0, 0x0 ;  /* 0x00008000000079c5 */ /* 0x000fe40000010000 */
[----:B------:R-:W-:-:S06]  /*1940*/  WARPGROUP.ARRIVE ;  /* 0x00000000000079c5 */ /* 0x000fcc0000000000 */
[----:B------:R-:W-:Y:S01]  /*1950*/  HGMMA.64x128x16.F32 R24, gdesc[UR8], R24, gsb0 ;  /* 0x01e00000081879f0 */ /* 0x000fe20008000818 */
        /* <DEDUP_REMOVED lines=13> */
[----:B------:R-:W-:Y:S03]  /*1a30*/  HGMMA.64x128x16.F32 R24, gdesc[UR8], R24, gsb0 ;  /* 0x01e00000081879f0 */ /* 0x000fe60008000818 */
[----:B------:R-:W-:Y:S02]  /*1a40*/  WARPGROUP.DEPBAR.LE gsb0, 0x0 ;  /* 0x00008000000079c5 */ /* 0x000fe40000010000 */
[----:B------:R-:W-:Y:S05]  /*1a50*/  @!P2 BRA `(.L_x_22) ;  /* 0x000000040028a947 */ /* 0x000fea0003800000 */
[----:B------:R-:W-:Y:S01]  /*1a60*/  UIADD3 UR5, UR41, 0x1, URZ ;  /* 0x0000000129057890 */ /* 0x000fe2000fffe03f */
[----:B01----:R-:W-:Y:S02]  /*1a70*/  IMAD.U32 R0, RZ, RZ, UR44 ;  /* 0x0000002cff007e24 */ /* 0x003fe4000f8e00ff */
[----:B------:R-:W-:Y:S01]  /*1a80*/  IMAD.U32 R3, RZ, RZ, UR41 ;  /* 0x00000029ff037e24 */ /* 0x000fe2000f8e00ff */
[----:B------:R-:W-:-:S04]  /*1a90*/  UISETP.NE.AND UP0, UPT, UR5, 0x7, UPT ;  /* 0x000000070500788c */ /* 0x000fc8000bf05270 */
[----:B------:R-:W-:Y:S02]  /*1aa0*/  USEL UR6, URZ, 0x1, UP0 ;  /* 0x000000013f067887 */ /* 0x000fe40008000000 */
[----:B------:R-:W-:Y:S02]  /*1ab0*/  USEL UR5, UR5, URZ, UP0 ;  /* 0x0000003f05057287 */ /* 0x000fe40008000000 */
[----:B------:R-:W-:-:S06]  /*1ac0*/  ULOP3.LUT UR6, UR40, UR6, URZ, 0x3c, !UPT ;  /* 0x0000000628067292 */ /* 0x000fcc000f8e3c3f */
[----:B------:R-:W-:-:S07]  /*1ad0*/  IMAD.U32 R7, RZ, RZ, UR6 ;  /* 0x00000006ff077e24 */ /* 0x000fce000f8e00ff */
.L_x_29:
[----:B------:R-:W-:Y:S05]  /*1ae0*/  @!P0 BRA `(.L_x_23) ;  /* 0x0000000000048947 */ /* 0x000fea0003800000 */
[----:B------:R-:W-:Y:S01]  /*1af0*/  BPT.TRAP 0x1 ;  /* 0x000000040000795c */ /* 0x000fe20000300000 */
.L_x_23:
[----:B------:R-:W0:Y:S01]  /*1b00*/  S2UR UR7, SR_CgaCtaId ;  /* 0x00000000000779c3 */ /* 0x000e220000008800 */
[----:B------:R-:W-:Y:S01]  /*1b10*/  UMOV UR6, 0x400 ;  /* 0x0000040000067882 */ /* 0x000fe20000000000 */
[----:B------:R-:W-:Y:S01]  /*1b20*/  IMAD.U32 R5, RZ, RZ, UR5 ;  /* 0x00000005ff057e24 */ /* 0x000fe2000f8e00ff */
[----:B------:R-:W-:Y:S01]  /*1b30*/  SHF.L.U32 R4, R7, 0x1f, RZ ;  /* 0x0000001f07047819 */ /* 0x000fe200000006ff */
[----:B0-----:R-:W-:-:S06]  /*1b40*/  ULEA UR6, UR7, UR6, 0x18 ;  /* 0x0000000607067291 */ /* 0x001fcc000f8ec03f */
[----:B------:R-:W-:-:S04]  /*1b50*/  IMAD.U32 R6, RZ, RZ, UR6 ;  /* 0x00000006ff067e24 */ /* 0x000fc8000f8e00ff */
[----:B------:R-:W-:-:S04]  /*1b60*/  IMAD R5, R5, 0x8, R6 ;  /* 0x0000000805057824 */ /* 0x000fc800078e0206 */
[----:B------:R0:W1:Y:S01]  /*1b70*/  SYNCS.PHASECHK.TRANS64.TRYWAIT P1, [R5+URZ], R4 ;  /* 0x00000004050075a7 */ /* 0x000062000802017f */
[----:B------:R-:W-:Y:S05]  /*1b80*/  @!P0 BRA `(.L_x_24) ;  /* 0x0000000000048947 */ /* 0x000fea0003800000 */
[----:B------:R-:W-:Y:S01]  /*1b90*/  BPT.TRAP 0x1 ;  /* 0x000000040000795c */ /* 0x000fe20000300000 */
.L_x_24:
[----:B-1----:R-:W-:Y:S05]  /*1ba0*/  @P1 BRA `(.L_x_25) ;  /* 0x0000000000081947 */ /* 0x002fea0003800000 */
[----:B------:R-:W1:Y:S02]  /*1bb0*/  SYNCS.PHASECHK.TRANS64.TRYWAIT P1, [R5+URZ], R4 ;  /* 0x00000004050075a7 */ /* 0x000e64000802017f */
[----:B-1----:R-:W-:Y:S05]  /*1bc0*/  @!P1 BRA `(.L_x_26) ;  /* 0x00000064006c9947 */ /* 0x002fea0003800000 */
.L_x_25:
[----:B------:R-:W-:Y:S01]  /*1bd0*/  ULEA UR6, UR5, UR45, 0xa ;  /* 0x0000002d05067291 */ /* 0x000fe2000f8e503f */
[----:B------:R-:W-:Y:S01]  /*1be0*/  WARPGROUP.ARRIVE ;  /* 0x00000000000079c5 */ /* 0x000fe20000000000 */
[----:B------:R-:W-:Y:S01]  /*1bf0*/  ULEA UR7, UR5, UR4, 0xa ;  /* 0x0000000405077291 */ /* 0x000fe2000f8e503f */
[----:B------:R-:W-:Y:S01]  /*1c00*/  UMOV UR9, 0x40000040 ;  /* 0x4000004000097882 */ /* 0x000fe20000000000 */
[----:B------:R-:W-:-:S03]  /*1c10*/  UMOV UR11, 0x40000040 ;  /* 0x40000040000b7882 */ /* 0x000fc60000000000 */
[----:B------:R-:W-:Y:S02]  /*1c20*/  UMOV UR8, UR6 ;  /* 0x0000000600087c82 */ /* 0x000fe40008000000 */
[----:B------:R-:W-:Y:S02]  /*1c30*/  UMOV UR10, UR7 ;  /* 0x00000007000a7c82 */ /* 0x000fe40008000000 */
[----:B------:R-:W-:Y:S01]  /*1c40*/  HGMMA.64x128x16.F32 R24, gdesc[UR8], R24, gsb0 ;  /* 0x01e00000081879f0 */ /* 0x000fe20008000818 */
[----:B------:R-:W-:Y:S02]  /*1c50*/  UIADD3 UR8, UR6, 0x2, URZ ;  /* 0x0000000206087890 */ /* 0x000fe4000fffe03f */
[----:B------:R-:W-:Y:S01]  /*1c60*/  UIADD3 UR10, UR7, 0x2, URZ ;  /* 0x00000002070a7890 */ /* 0x000fe2000fffe03f */
[----:B------:R-:W-:Y:S01]  /*1c70*/  UMOV UR9, 0x40000040 ;  /* 0x4000004000097882 */ /* 0x000fe20000000000 */
[----:B------:R-:W-:Y:S01]  /*1c80*/  UMOV UR11, 0x40000040 ;  /* 0x40000040000b7882 */ /* 0x000fe20000000000 */
[----:B------:R-:W-:-:S02]  /*1c90*/  WARPGROUP.DEPBAR.LE gsb0, 0x0 ;  /* 0x00008000000079c5 */ /* 0x000fc40000010000 */
        /* <DEDUP_REMOVED lines=18> */
[----:B------:R-:W-:Y:S01]  /*1dc0*/  BPT.TRAP 0x1 ;  /* 0x000000040000795c */ /* 0x000fe20000300000 */
.L_x_27:
[----:B------:R-:W-:-:S13]  /*1dd0*/  ISETP.NE.AND P1, PT, R22, RZ, PT ;  /* 0x000000ff1600720c */ /* 0x000fda0003f25270 */
[----:B01----:R-:W-:-:S04]  /*1de0*/  @P1 IMAD R4, R3, 0x8, R6 ;  /* 0x0000000803041824 */ /* 0x003fc800078e0206 */
[----:B------:R-:W-:-:S05]  /*1df0*/  @P1 VIADD R4, R4, 0x38 ;  /* 0x0000003804041836 */ /* 0x000fca0000000000 */
[----:B------:R-:W-:-:S04]  /*1e00*/  @P1 PRMT R4, R19, 0x654, R4 ;  /* 0x0000065413041816 */ /* 0x000fc80000000004 */
[----:B------:R0:W-:Y:S01]  /*1e10*/  @P1 SYNCS.ARRIVE.TRANS64.RED.A1T0 RZ, [R4+URZ], RZ ;  /* 0x000000ff04ff19a7 */ /* 0x0001e2000810043f */
[----:B------:R-:W-:-:S13]  /*1e20*/  ISETP.GT.U32.AND P1, PT, R18, 0x1, PT ;  /* 0x000000011200780c */ /* 0x000fda0003f24070 */
[----:B0-----:R-:W-:Y:S05]  /*1e30*/  @P1 BRA `(.L_x_28) ;  /* 0x0000000000041947 */ /* 0x001fea0003800000 */
[----:B------:R-:W-:Y:S01]  /*1e40*/  BPT.TRAP 0x1 ;  /* 0x000000040000795c */ /* 0x000fe20000300000 */
.L_x_28:
[----:B------:R-:W-:Y:S01]  /*1e50*/  UIADD3 UR5, UR5, 0x1, URZ ;  /* 0x0000000105057890 */ /* 0x000fe2000fffe03f */
[C---:B------:R-:W-:Y:S01]  /*1e60*/  ISETP.GT.AND P2, PT, R0.reuse, 0x1, PT ;  /* 0x000000010000780c */ /* 0x040fe20003f44270 */
[----:B------:R-:W-:Y:S02]  /*1e70*/  VIADD R3, R3, 0x1 ;  /* 0x0000000103037836 */ /* 0x000fe40000000000 */
[----:B------:R-:W-:Y:S01]  /*1e80*/  UISETP.NE.AND UP0, UPT, UR5, 0x7, UPT ;  /* 0x000000070500788c */ /* 0x000fe2000bf05270 */
[----:B------:R-:W-:Y:S02]  /*1e90*/  VIADD R0, R0, 0xffffffff ;  /* 0xffffffff00007836 */ /* 0x000fe40000000000 */
[C---:B------:R-:W-:Y:S01]  /*1ea0*/  ISETP.NE.AND P1, PT, R3.reuse, 0x7, PT ;  /* 0x000000070300780c */ /* 0x040fe20003f25270 */
[----:B------:R-:W-:Y:S02]  /*1eb0*/  USEL UR6, URZ, 0x1, UP0 ;  /* 0x000000013f067887 */ /* 0x000fe40008000000 */
[----:B------:R-:W-:Y:S01]  /*1ec0*/  USEL UR5, UR5, URZ, UP0 ;  /* 0x0000003f05057287 */ /* 0x000fe20008000000 */
[----:B------:R-:W-:-:S03]  /*1ed0*/  SEL R3, R3, RZ, P1 ;  /* 0x000000ff03037207 */ /* 0x000fc60000800000 */
[----:B------:R-:W-:Y:S01]  /*1ee0*/  LOP3.LUT R7, R7, UR6, RZ, 0x3c, !PT ;  /* 0x0000000607077c12 */ /* 0x000fe2000f8e3cff */
[----:B------:R-:W-:Y:S07]  /*1ef0*/  @P2 BRA `(.L_x_29) ;  /* 0xfffffff800f82947 */ /* 0x000fee000383ffff */
.L_x_22:
[----:B01----:R-:W0:Y:S02]  /*1f00*/  LDC R0, c[0x0][0x28c] ;  /* 0x0000a300ff007b82 */ /* 0x003e240000000800 */
[----:B0-----:R-:W-:-:S13]  /*1f10*/  ISETP.GE.AND P1, PT, R0, 0x1, PT ;  /* 0x000000010000780c */ /* 0x001fda0003f26270 */
[----:B------:R-:W-:Y:S05]  /*1f20*/  @!P1 BRA `(.L_x_30) ;  /* 0x0000000000509947 */ /* 0x000fea0003800000 */
[----:B------:R-:W-:Y:S05]  /*1f30*/  @!P0 BRA `(.L_x_31) ;  /* 0x0000000000048947 */ /* 0x000fea0003800000 */
[----:B------:R-:W-:Y:S01]  /*1f40*/  BPT.TRAP 0x1 ;  /* 0x000000040000795c */ /* 0x000fe20000300000 */
.L_x_31:
[----:B------:R-:W-:Y:S01]  /*1f50*/  ISETP.NE.AND P0, PT, R22, RZ, PT ;  /* 0x000000ff1600720c */ /* 0x000fe20003f05270 */
[----:B------:R-:W-:Y:S01]  /*1f60*/  BSSY B0, `(.L_x_32) ;  /* 0x000000e000007945 */ /* 0x000fe20003800000 */
[----:B------:R-:W-:-:S11]  /*1f70*/  ISETP.GT.U32.AND P1, PT, R18, 0x1, PT ;  /* 0x000000011200780c */ /* 0x000fd60003f24070 */
[----:B------:R-:W-:Y:S05]  /*1f80*/  @!P0 BRA `(.L_x_33) ;  /* 0x00000000002c8947 */ /* 0x000fea0003800000 */
[----:B------:R-:W-:-:S04]  /*1f90*/  UIADD3 UR6, UR44, UR41, URZ ;  /* 0x000000292c067290 */ /* 0x000fc8000fffe03f */
[----:B------:R-:W-:-:S04]  /*1fa0*/  UIMAD.WIDE.U32 UR4, UR6, 0x24924925, URZ ;  /* 0x24924925060478a5 */ /* 0x000fc8000f8e003f */
[----:B------:R-:W-:-:S04]  /*1fb0*/  UIADD3 UR4, UR6, -UR5, URZ ;  /* 0x8000000506047290 */ /* 0x000fc8000fffe03f */
[----:B------:R-:W-:-:S04]  /*1fc0*/  ULEA.HI UR4, UR4, UR5, URZ, 0x1f ;  /* 0x0000000504047291 */ /* 0x000fc8000f8ff83f */
[----:B------:R-:W-:-:S04]  /*1fd0*/  USHF.R.U32.HI UR4, URZ, 0x2, UR4 ;  /* 0x000000023f047899 */ /* 0x000fc80008011604 */
[----:B------:R-:W-:-:S06]  /*1fe0*/  UIMAD UR4, UR4, -0x7, UR6 ;  /* 0xfffffff9040478a4 */ /* 0x000fcc000f8e0206 */
[----:B------:R-:W-:-:S04]  /*1ff0*/  IMAD.U32 R3, RZ, RZ, UR4 ;  /* 0x00000004ff037e24 */ /* 0x000fc8000f8e00ff */
[----:B------:R-:W-:-:S04]  /*2000*/  IMAD R0, R3, 0x8, R6 ;  /* 0x0000000803007824 */ /* 0x000fc800078e0206 */
[----:B------:R-:W-:-:S05]  /*2010*/  VIADD R0, R0, 0x38 ;  /* 0x0000003800007836 */ /* 0x000fca0000000000 */
[----:B------:R-:W-:-:S04]  /*2020*/  PRMT R0, R19, 0x654, R0 ;  /* 0x0000065413007816 */ /* 0x000fc80000000000 */
[----:B------:R0:W-:Y:S03]  /*2030*/  SYNCS.ARRIVE.TRANS64.RED.A1T0 RZ, [R0+URZ], RZ ;  /* 0x000000ff00ff79a7 */ /* 0x0001e6000810043f */
.L_x_33:
[----:B------:R-:W-:Y:S05]  /*2040*/  BSYNC B0 ;  /* 0x0000000000007941 */ /* 0x000fea0003800000 */
.L_x_32:
[----:B------:R-:W-:Y:S05]  /*2050*/  @P1 BRA `(.L_x_30) ;  /* 0x0000000000041947 */ /* 0x000fea0003800000 */
[----:B------:R-:W-:Y:S01]  /*2060*/  BPT.TRAP 0x1 ;  /* 0x000000040000795c */ /* 0x000fe20000300000 */
.L_x_30:
[----:B------:R-:W-:Y:S01]  /*2070*/  UISETP.GE.U32.AND UP1, UPT, UR43, 0x7, UPT ;  /* 0x000000072b00788c */ /* 0x000fe2000bf26070 */
[----:B------:R-:W-:Y:S01]  /*2080*/  IMAD.SHL.U32 R100, R100, 0x80, RZ ;  /* 0x0000008064647824 */ /* 0x000fe200078e00ff */
[----:B------:R-:W-:Y:S01]  /*2090*/  UIADD3 UR41, UR43, UR41, URZ ;  /* 0x000000292b297290 */ /* 0x000fe2000fffe03f */
[----:B------:R-:W-:Y:S01]  /*20a0*/  SHF.R.S32.HI R11, RZ, 0x1f, R101 ;  /* 0x0000001fff0b7819 */ /* 0x000fe20000011465 */
[----:B------:R-:W-:Y:S01]  /*20b0*/  ULDC UR10, c[0x0][0x288] ;  /* 0x0000a200000a7ab9 */ /* 0x000fe20000000800 */
[----:B------:R-:W-:Y:S01]  /*20c0*/  IMAD.SHL.U32 R6, R103, 0x80, RZ ;  /* 0x0000008067067824 */ /* 0x000fe200078e00ff */
[C---:B------:R-:W-:Y:S01]  /*20d0*/  LOP3.LUT R8, R100.reuse, 0x6, R95, 0xf8, !PT ;  /* 0x0000000664087812 */ /* 0x040fe200078ef85f */
[----:B------:R-:W-:Y:S01]  /*20e0*/  UISETP.GT.U32.AND UP0, UPT, UR41, 0x6, UPT ;  /* 0x000000062900788c */ /* 0x000fe2000bf04070 */
[----:B------:R-:W-:Y:S01]  /*20f0*/  ISETP.GE.AND P0, PT, R100, UR10, PT ;  /* 0x0000000a64007c0c */ /* 0x000fe2000bf06270 */
[----:B------:R-:W-:Y:S01]  /*2100*/  ULDC.64 UR6, c[0x0][0x5d0] ;  /* 0x0001740000067ab9 */ /* 0x000fe20000000a00 */
[----:B------:R-:W-:Y:S01]  /*2110*/  ULDC UR11, c[0x0][0x284] ;  /* 0x0000a100000b7ab9 */ /* 0x000fe20000000800 */
[----:B------:R-:W-:Y:S01]  /*2120*/  @UP1 UIMAD.WIDE.U32 UR4, UR41, 0x24924925, URZ ;  /* 0x24924925290418a5 */ /* 0x000fe2000f8e003f */
[----:B------:R-:W-:Y:S01]  /*2130*/  SHF.R.S32.HI R9, RZ, 0x1f, R8 ;  /* 0x0000001fff097819 */ /* 0x000fe20000011408 */
[----:B0-----:R-:W-:Y:S01]  /*2140*/  IMAD R0, R11, UR6, RZ ;  /* 0x000000060b007c24 */ /* 0x001fe2000f8e02ff */
[----:B------:R-:W-:Y:S01]  /*2150*/  UISETP.LT.U32.AND UP0, UPT, UR43, 0x7, UP0 ;  /* 0x000000072b00788c */ /* 0x000fe20008701070 */
[----:B------:R-:W-:Y:S01]  /*2160*/  ISETP.GE.OR P0, PT, R6, UR11, P0 ;  /* 0x0000000b06007c0c */ /* 0x000fe20008706670 */
[----:B------:R-:W-:Y:S01]  /*2170*/  @UP1 UIADD3 UR4, UR41, -UR5, URZ ;  /* 0x8000000529041290 */ /* 0x000fe2000fffe03f */
[C---:B------:R-:W-:Y:S01]  /*2180*/  IMAD R3, R101.reuse, UR7, R0 ;  /* 0x0000000765037c24 */ /* 0x040fe2000f8e0200 */
[----:B------:R-:W-:Y:S01]  /*2190*/  ULDC.64 UR8, c[0x0][0x5c8] ;  /* 0x0001720000087ab9 */ /* 0x000fe20000000a00 */
[----:B------:R-:W-:Y:S01]  /*21a0*/  IMAD.WIDE.U32 R4, R101, UR6, R8 ;  /* 0x0000000665047c25 */ /* 0x000fe2000f8e0008 */
[----:B------:R-:W-:-:S02]  /*21b0*/  USEL UR6, URZ, 0x1, !UP0 ;  /* 0x000000013f067887 */ /* 0x000fc4000c000000 */
[----:B------:R-:W-:Y:S01]  /*21c0*/  @UP1 ULEA.HI UR4, UR4, UR5, URZ, 0x1f ;  /* 0x0000000504041291 */ /* 0x000fe2000f8ff83f */
[----:B------:R-:W-:Y:S01]  /*21d0*/  IMAD.WIDE R104, R103, 0x80, R88 ;  /* 0x0000008067687825 */ /* 0x000fe200078e0258 */
[----:B------:R-:W-:Y:S02]  /*21e0*/  ULOP3.LUT UR40, UR40, UR6, URZ, 0x3c, !UPT ;  /* 0x0000000628287292 */ /* 0x000fe4000f8e3c3f */
[----:B------:R-:W-:Y:S01]  /*21f0*/  @UP1 USHF.R.U32.HI UR4, URZ, 0x2, UR4 ;  /* 0x000000023f041899 */ /* 0x000fe20008011604 */
[----:B------:R-:W-:Y:S02]  /*2200*/  IMAD.IADD R5, R5, 0x1, R3 ;  /* 0x0000000105057824 */ /* 0x000fe400078e0203 */
[----:B------:R-:W-:Y:S01]  /*2210*/  IMAD R3, R105, UR8, RZ ;  /* 0x0000000869037c24 */ /* 0x000fe2000f8e02ff */
[----:B------:R-:W-:Y:S01]  /*2220*/  @UP1 ULOP3.LUT UR40, UR40, 0x1, UR4, 0x78, !UPT ;  /* 0x0000000128281892 */ /* 0x000fe2000f8e7804 */
[----:B------:R-:W-:-:S04]  /*2230*/  IMAD.WIDE.U32 R106, R104, UR8, R4 ;  /* 0x00000008686a7c25 */ /* 0x000fc8000f8e0004 */
[----:B------:R-:W-:Y:S02]  /*2240*/  IMAD R7, R104, UR9, R3 ;  /* 0x0000000968077c24 */ /* 0x000fe4000f8e0203 */
[----:B------:R-:W-:Y:S01]  /*2250*/  IMAD.MOV.U32 R0, RZ, RZ, -0x1 ;  /* 0xffffffffff007424 */ /* 0x000fe200078e00ff */
[----:B------:R-:W-:Y:S06]  /*2260*/  @P0 BRA `(.L_x_34) ;  /* 0x00000040001c0947 */ /* 0x000fec0003800000 */
[----:B-----5:R-:W-:Y:S01]  /*2270*/  FSETP.NEU.AND P0, PT, R90, RZ, PT ;  /* 0x000000ff5a00720b */ /* 0x020fe20003f0d000 */
[----:B------:R-:W-:Y:S01]  /*2280*/  IMAD.IADD R4, R94, 0x1, -R100 ;  /* 0x000000015e047824 */ /* 0x000fe200078e0a64 */
[----:B------:R-:W-:Y:S01]  /*2290*/  BSSY B0, `(.L_x_34) ;  /* 0x0000404000007945 */ /* 0x000fe20003800000 */
[----:B------:R-:W-:Y:S02]  /*22a0*/  IMAD.IADD R3, R99, 0x1, -R6 ;  /* 0x0000000163037824 */ /* 0x000fe400078e0a06 */
[----:B------:R-:W-:Y:S01]  /*22b0*/  IMAD.IADD R103, R107, 0x1, R7 ;  /* 0x000000016b677824 */ /* 0x000fe200078e0207 */
[----:B------:R-:W-:-:S04]  /*22c0*/  ISETP.GT.AND P2, PT, R4, RZ, PT ;  /* 0x000000ff0400720c */ /* 0x000fc80003f44270 */
[----:B------:R-:W-:-:S03]  /*22d0*/  ISETP.GT.AND P1, PT, R3, RZ, P2 ;  /* 0x000000ff0300720c */ /* 0x000fc60001724270 */
[----:B------:R-:W-:Y:S10]  /*22e0*/  @!P0 BRA `(.L_x_35) ;  /* 0x0000002c00288947 */ /* 0x000ff40003800000 */
[----:B------:R-:W0:Y:S01]  /*22f0*/  LDC.64 R110, c[0x0][0x5b8] ;  /* 0x00016e00ff6e7b82 */ /* 0x000e220000000a00 */
[----:B------:R-:W-:-:S07]  /*2300*/  ULDC.64 UR4, c[0x0][0x5c0] ;  /* 0x0001700000047ab9 */ /* 0x000fce0000000a00 */
[----:B------:R-:W1:Y:S08]  /*2310*/  LDC.64 R112, c[0x0][0x5b0] ;  /* 0x00016c00ff707b82 */ /* 0x000e700000000a00 */
[----:B------:R-:W2:Y:S01]  /*2320*/  LDC.64 R114, c[0x0][0x5a8] ;  /* 0x00016a00ff727b82 */ /* 0x000ea20000000a00 */
[-C--:B0-----:R-:W-:Y:S02]  /*2330*/  IMAD R6, R11, R110.reuse, RZ ;  /* 0x0000006e0b067224 */ /* 0x081fe400078e02ff */
[----:B------:R-:W-:-:S04]  /*2340*/  IMAD.WIDE.U32 R108, R101, R110, R8 ;  /* 0x0000006e656c7225 */ /* 0x000fc800078e0008 */
[----:B------:R-:W-:Y:S02]  /*2350*/  IMAD R107, R101, R111, R6 ;  /* 0x0000006f656b7224 */ /* 0x000fe400078e0206 */
[-C--:B-1----:R-:W-:Y:S02]  /*2360*/  IMAD R5, R105, R112.reuse, RZ ;  /* 0x0000007069057224 */ /* 0x082fe400078e02ff */
[----:B------:R-:W-:Y:S02]  /*2370*/  IMAD.IADD R13, R109, 0x1, R107 ;  /* 0x000000016d0d7824 */ /* 0x000fe400078e026b */
[----:B------:R-:W-:Y:S02]  /*2380*/  IMAD.MOV.U32 R12, RZ, RZ, R108 ;  /* 0x000000ffff0c7224 */ /* 0x000fe400078e006c */
[C---:B------:R-:W-:Y:S02]  /*2390*/  IMAD R111, R104.reuse, R113, R5 ;  /* 0x00000071686f7224 */ /* 0x040fe400078e0205 */
[----:B------:R-:W-:-:S04]  /*23a0*/  IMAD.WIDE.U32 R6, R104, R112, R12 ;  /* 0x0000007068067225 */ /* 0x000fc800078e000c */
[----:B------:R-:W-:Y:S01]  /*23b0*/  IMAD.IADD R5, R7, 0x1, R111 ;  /* 0x0000000107057824 */ /* 0x000fe200078e026f */
[----:B--2---:R-:W-:-:S04]  /*23c0*/  LEA R14, P0, R6, R114, 0x1 ;  /* 0x00000072060e7211 */ /* 0x004fc800078008ff */
[----:B------:R-:W-:-:S05]  /*23d0*/  LEA.HI.X R15, R6, R115, R5, 0x1, P0 ;  /* 0x00000073060f7211 */ /* 0x000fca00000f0c05 */
[----:B------:R0:W2:Y:S01]  /*23e0*/  @P1 LDG.E.LTC128B.U16 R5, desc[UR38][R14.64] ;  /* 0x000000260e051981 */ /* 0x0000a2000c1e1520 */
[----:B------:R-:W-:Y:S01]  /*23f0*/  LEA R10, P0, R106, UR4, 0x1 ;  /* 0x000000046a0a7c11 */ /* 0x000fe2000f8008ff */
[----:B------:R-:W-:Y:S01]  /*2400*/  IMAD.WIDE.U32 R6, R104, R112, R8 ;  /* 0x0000007068067225 */ /* 0x000fe200078e0008 */
[----:B------:R-:W-:Y:S03]  /*2410*/  BSSY B1, `(.L_x_36) ;  /* 0x0000012000017945 */ /* 0x000fe60003800000 */
[----:B------:R-:W-:Y:S02]  /*2420*/  IMAD.IADD R7, R111, 0x1, R7 ;  /* 0x000000016f077824 */ /* 0x000fe400078e0207 */
[----:B------:R-:W-:Y:S01]  /*2430*/  IMAD.WIDE.U32 R20, R101, R110, R6 ;  /* 0x0000006e65147225 */ /* 0x000fe200078e0006 */
[----:B0-----:R-:W-:-:S03]  /*2440*/  SHF.L.U64.HI R15, R112, 0x3, R113 ;  /* 0x00000003700f7819 */ /* 0x001fc60000010271 */
[----:B------:R-:W-:Y:S01]  /*2450*/  IMAD.IADD R7, R107, 0x1, R21 ;  /* 0x000000016b077824 */ /* 0x000fe200078e0215 */
[----:B------:R-:W-:Y:S01]  /*2460*/  LEA R6, P4, R20, R114, 0x1 ;  /* 0x0000007214067211 */ /* 0x000fe200078808ff */
[----:B------:R-:W-:-:S03]  /*2470*/  IMAD.SHL.U32 R14, R112, 0x8, RZ ;  /* 0x00000008700e7824 */ /* 0x000fc600078e00ff */
[----:B------:R-:W-:Y:S01]  /*2480*/  LEA.HI.X R7, R20, R115, R7, 0x1, P4 ;  /* 0x0000007314077211 */ /* 0x000fe200020f0c07 */
[----:B--2---:R-:W-:-:S05]  /*2490*/  HADD2.F32 R11, -RZ, R5.H0_H0 ;  /* 0x20000005ff0b7230 */ /* 0x004fca0000004100 */
[----:B------:R-:W-:-:S04]  /*24a0*/  FMUL R11, R11, R90 ;  /* 0x0000005a0b0b7220 */ /* 0x000fc80000400000 */
[----:B------:R-:W-:Y:S01]  /*24b0*/  FFMA R24, R24, R23, R11 ;  /* 0x0000001718187223 */ /* 0x000fe2000000000b */
[----:B------:R-:W-:Y:S02]  /*24c0*/  LEA.HI.X R11, R106, UR5, R103, 0x1, P0 ;  /* 0x000000056a0b7c11 */ /* 0x000fe400080f0c67 */
[----:B------:R-:W-:Y:S02]  /*24d0*/  ISETP.GT.AND P0, PT, R4, 0x1, PT ;  /* 0x000000010400780c */ /* 0x000fe40003f04270 */
[----:B------:R-:W-:Y:S02]  /*24e0*/  F2FP.F16.F32.PACK_AB R24, RZ, R24 ;  /* 0x00000018ff18723e */ /* 0x000fe400000000ff */
[----:B------:R-:W-:-:S03]  /*24f0*/  ISETP.GT.AND P3, PT, R3, RZ, P0 ;  /* 0x000000ff0300720c */ /* 0x000fc60000764270 */
[----:B------:R0:W-:Y:S10]  /*2500*/  @P1 STG.E.U16 desc[UR38][R10.64], R24 ;  /* 0x000000180a001986 */ /* 0x0001f4000c101526 */
[----:B------:R-:W-:Y:S05]  /*2510*/  @!P3 BRA `(.L_x_37) ;  /* 0x000000000004b947 */ /* 0x000fea0003800000 */
[----:B------:R1:W5:Y:S02]  /*2520*/  LDG.E.LTC128B.U16 R5, desc[UR38][R6.64+0x2] ;  /* 0x0000022606057981 */ /* 0x000364000c1e1520 */
.L_x_37:
[----:B------:R-:W-:Y:S05]  /*2530*/  BSYNC B1 ;  /* 0x0000000000017941 */ /* 0x000fea0003800000 */
.L_x_36:
[----:B-----5:R-:W-:Y:S01]  /*2540*/  HADD2.F32 R103, -RZ, R5.H0_H0 ;  /* 0x20000005ff677230 */ /* 0x020fe20000004100 */
[----:B------:R-:W-:Y:S01]  /*2550*/  ISETP.GT.AND P2, PT, R3, 0x8, P2 ;  /* 0x000000080300780c */ /* 0x000fe20001744270 */
[----:B------:R-:W-:Y:S01]  /*2560*/  IMAD.WIDE.U32 R20, R104, R112, R14 ;  /* 0x0000007068147225 */ /* 0x000fe200078e000e */
[----:B0-----:R-:W-:-:S03]  /*2570*/  PRMT R24, R5, 0x7610, R24 ;  /* 0x0000761005187816 */ /* 0x001fc60000000018 */
[----:B------:R-:W-:Y:S01]  /*2580*/  FMUL R12, R103, R90 ;  /* 0x0000005a670c7220 */ /* 0x000fe20000400000 */
[----:B------:R-:W-:Y:S01]  /*2590*/  IMAD.IADD R111, R111, 0x1, R21 ;  /* 0x000000016f6f7824 */ /* 0x000fe200078e0215 */
[----:B------:R-:W-:Y:S02]  /*25a0*/  IADD3 R108, P1, R108, R20, RZ ;  /* 0x000000146c6c7210 */ /* 0x000fe40007f3e0ff */
[----:B------:R-:W-:-:S03]  /*25b0*/  FFMA R12, R25, R23, R12 ;  /* 0x00000017190c7223 */ /* 0x000fc6000000000c */
[----:B------:R-:W-:Y:S01]  /*25c0*/  IMAD.X R13, R111, 0x1, R13, P1 ;  /* 0x000000016f0d7824 */ /* 0x000fe200008e060d */
[C---:B------:R-:W-:Y:S02]  /*25d0*/  LEA R14, P1, R108.reuse, R114, 0x1 ;  /* 0x000000726c0e7211 */ /* 0x040fe400078208ff */
[----:B------:R-:W-:Y:S02]  /*25e0*/  F2FP.F16.F32.PACK_AB R12, RZ, R12 ;  /* 0x0000000cff0c723e */ /* 0x000fe400000000ff */
[----:B------:R-:W-:Y:S02]  /*25f0*/  LEA.HI.X R15, R108, R115, R13, 0x1, P1 ;  /* 0x000000736c0f7211 */ /* 0x000fe400008f0c0d */
[----:B------:R-:W-:-:S05]  /*2600*/  PRMT R21, R12, 0x7610, R21 ;  /* 0x000076100c157816 */ /* 0x000fca0000000015 */
[----:B------:R0:W-:Y:S04]  /*2610*/  @P3 STG.E.U16 desc[UR38][R10.64+0x2], R21 ;  /* 0x000002150a003986 */ /* 0x0001e8000c101526 */
[----:B------:R-:W2:Y:S01]  /*2620*/  @P2 LDG.E.LTC128B.U16 R24, desc[UR38][R14.64] ;  /* 0x000000260e182981 */ /* 0x000ea2000c1e1520 */
[----:B------:R-:W-:Y:S01]  /*2630*/  IADD3 R20, P1, R8, R20, RZ ;  /* 0x0000001408147210 */ /* 0x000fe20007f3e0ff */
[----:B------:R-:W-:Y:S01]  /*2640*/  BSSY B1, `(.L_x_38) ;  /* 0x0000011000017945 */ /* 0x000fe20003800000 */
[----:B------:R-:W-:Y:S02]  /*2650*/  SHF.L.U64.HI R13, R91, 0x1, R92 ;  /* 0x000000015b0d7819 */ /* 0x000fe4000001025c */
[----:B------:R-:W-:Y:S01]  /*2660*/  ISETP.GT.AND P0, PT, R3, 0x8, P0 ;  /* 0x000000080300780c */ /* 0x000fe20000704270 */
[----:B0-----:R-:W-:Y:S01]  /*2670*/  IMAD.X R21, R9, 0x1, R111, P1 ;  /* 0x0000000109157824 */ /* 0x001fe200008e066f */
[----:B------:R-:W-:Y:S01]  /*2680*/  LEA R12, P1, R91, R10, 0x1 ;  /* 0x0000000a5b0c7211 */ /* 0x000fe200078208ff */
[----:B------:R-:W-:-:S04]  /*2690*/  IMAD.WIDE.U32 R20, R101, R110, R20 ;  /* 0x0000006e65147225 */ /* 0x000fc800078e0014 */
[----:B------:R-:W-:Y:S01]  /*26a0*/  IMAD.X R13, R13, 0x1, R11, P1 ;  /* 0x000000010d0d7824 */ /* 0x000fe200008e060b */
[----:B------:R-:W-:Y:S01]  /*26b0*/  LEA R8, P3, R20, R114, 0x1 ;  /* 0x0000007214087211 */ /* 0x000fe200078608ff */
[----:B------:R-:W-:-:S05]  /*26c0*/  IMAD.IADD R9, R107, 0x1, R21 ;  /* 0x000000016b097824 */ /* 0x000fca00078e0215 */
[----:B------:R-:W-:Y:S01]  /*26d0*/  LEA.HI.X R9, R20, R115, R9, 0x1, P3 ;  /* 0x0000007314097211 */ /* 0x000fe200018f0c09 */
[----:B--2---:R-:W-:-:S05]  /*26e0*/  HADD2.F32 R5, -RZ, R24.H0_H0 ;  /* 0x20000018ff057230 */ /* 0x004fca0000004100 */
[----:B------:R-:W-:-:S04]  /*26f0*/  FMUL R5, R5, R90 ;  /* 0x0000005a05057220 */ /* 0x000fc80000400000 */
[----:B------:R-:W-:-:S05]  /*2700*/  FFMA R5, R26, R23, R5 ;  /* 0x000000171a057223 */ /* 0x000fca0000000005 */
[----:B------:R-:W-:-:S05]  /*2710*/  F2FP.F16.F32.PACK_AB R5, RZ, R5 ;  /* 0x00000005ff05723e */ /* 0x000fca00000000ff */
[----:B------:R0:W-:Y:S01]  /*2720*/  @P2 STG.E.U16 desc[UR38][R12.64], R5 ;  /* 0x000000050c002986 */ /* 0x0001e2000c101526 */
[----:B------:R-:W-:Y:S05]  /*2730*/  @!P0 BRA `(.L_x_39) ;  /* 0x0000000000048947 */ /* 0x000fea0003800000 */
[----:B------:R2:W5:Y:S02]  /*2740*/  LDG.E.LTC128B.U16 R24, desc[UR38][R8.64+0x2] ;  /* 0x0000022608187981 */ /* 0x000564000c1e1520 */
.L_x_39:
[----:B------:R-:W-:Y:S05]  /*2750*/  BSYNC B1 ;  /* 0x0000000000017941 */ /* 0x000fea0003800000 */
.L_x_38:
[----:B0----5:R-:W-:Y:S01]  /*2760*/  HADD2.F32 R5, -RZ, R24.H0_H0 ;  /* 0x20000018ff057230 */ /* 0x021fe20000004100 */
[----:B------:R-:W-:Y:S01]  /*2770*/  ISETP.GT.AND P1, PT, R4, 0x8, PT ;  /* 0x000000080400780c */ /* 0x000fe20003f24270 */
[----:B------:R-:W-:Y:S03]  /*2780*/  BSSY B1, `(.L_x_40) ;  /* 0x0000008000017945 */ /* 0x000fe60003800000 */
[----:B------:R-:W-:Y:S01]  /*2790*/  FMUL R14, R5, R90 ;  /* 0x0000005a050e7220 */ /* 0x000fe20000400000 */
[----:B------:R-:W-:-:S03]  /*27a0*/  ISETP.GT.AND P2, PT, R3, RZ, P1 ;  /* 0x000000ff0300720c */ /* 0x000fc60000f44270 */
[----:B------:R-:W-:-:S05]  /*27b0*/  FFMA R14, R27, R23, R14 ;  /* 0x000000171b0e7223 */ /* 0x000fca000000000e */
[----:B------:R-:W-:-:S05]  /*27c0*/  F2FP.F16.F32.PACK_AB R14, RZ, R14 ;  /* 0x0000000eff0e723e */ /* 0x000fca00000000ff */
[----:B------:R0:W-:Y:S01]  /*27d0*/  @P0 STG.E.U16 desc[UR38][R12.64+0x2], R14 ;  /* 0x0000020e0c000986 */ /* 0x0001e2000c101526 */
[----:B------:R-:W-:Y:S05]  /*27e0*/  @!P2 BRA `(.L_x_41) ;  /* 0x000000000004a947 */ /* 0x000fea0003800000 */
[----:B------:R3:W5:Y:S02]  /*27f0*/  LDG.E.LTC128B.U16 R24, desc[UR38][R6.64+0x10] ;  /* 0x0000102606187981 */ /* 0x000764000c1e1520 */
.L_x_41:
[----:B------:R-:W-:Y:S05]  /*2800*/  BSYNC B1 ;  /* 0x0000000000017941 */ /* 0x000fea0003800000 */
.L_x_40:
[----:B-----5:R-:W-:Y:S01]  /*2810*/  HADD2.F32 R5, -RZ, R24.H0_H0 ;  /* 0x20000018ff057230 */ /* 0x020fe20000004100 */
        /* <DEDUP_REMOVED lines=9> */
.L_x_43:
[----:B------:R-:W-:Y:S05]  /*28b0*/  BSYNC B1 ;  /* 0x0000000000017941 */ /* 0x000fea0003800000 */
.L_x_42:
[----:B----45:R-:W-:Y:S01]  /*28c0*/  HADD2.F32 R5, -RZ, R24.H0_H0 ;  /* 0x20000018ff057230 */ /* 0x030fe20000004100 */
[----:B------:R-:W-:Y:S01]  /*28d0*/  ISETP.GT.AND P1, PT, R3, 0x8, P1 ;  /* 0x000000080300780c */ /* 0x000fe20000f24270 */
[----:B------:R-:W-:Y:S03]  /*28e0*/  BSSY B1, `(.L_x_44) ;  /* 0x0000007000017945 */ /* 0x000fe60003800000 */
[----:B0-----:R-:W-:-:S04]  /*28f0*/  FMUL R14, R5, R90 ;  /* 0x0000005a050e7220 */ /* 0x001fc80000400000 */
[----:B------:R-:W-:-:S05]  /*2900*/  FFMA R14, R29, R23, R14 ;  /* 0x000000171d0e7223 */ /* 0x000fca000000000e */
[----:B------:R-:W-:-:S05]  /*2910*/  F2FP.F16.F32.PACK_AB R14, RZ, R14 ;  /* 0x0000000eff0e723e */ /* 0x000fca00000000ff */
[----:B------:R0:W-:Y:S01]  /*2920*/  @P3 STG.E.U16 desc[UR38][R10.64+0x12], R14 ;  /* 0x0000120e0a003986 */ /* 0x0001e2000c101526 */
[----:B------:R-:W-:Y:S05]  /*2930*/  @!P1 BRA `(.L_x_45) ;  /* 0x0000000000049947 */ /* 0x000fea0003800000 */
[----:B------:R4:W5:Y:S02]  /*2940*/  LDG.E.LTC128B.U16 R24, desc[UR38][R8.64+0x10] ;  /* 0x0000102608187981 */ /* 0x000964000c1e1520 */
.L_x_45:
[----:B------:R-:W-:Y:S05]  /*2950*/  BSYNC B1 ;  /* 0x0000000000017941 */ /* 0x000fea0003800000 */
.L_x_44:
[----:B-----5:R-:W-:Y:S01]  /*2960*/  HADD2.F32 R5, -RZ, R24.H0_H0 ;  /* 0x20000018ff057230 */ /* 0x020fe20000004100 */
[----:B------:R-:W-:Y:S01]  /*2970*/  ISETP.GT.AND P0, PT, R3, 0x8, P0 ;  /* 0x000000080300780c */ /* 0x000fe20000704270 */
[----:B------:R-:W-:Y:S03]  /*2980*/  BSSY B1, `(.L_x_46) ;  /* 0x0000007000017945 */ /* 0x000fe60003800000 */
[----:B------:R-:W-:-:S04]  /*2990*/  FMUL R5, R5, R90 ;  /* 0x0000005a05057220 */ /* 0x000fc80000400000 */
[----:B------:R-:W-:-:S05]  /*29a0*/  FFMA R5, R30, R23, R5 ;  /* 0x000000171e057223 */ /* 0x000fca0000000005 */
[----:B------:R-:W-:-:S05]  /*29b0*/  F2FP.F16.F32.PACK_AB R5, RZ, R5 ;  /* 0x00000005ff05723e */ /* 0x000fca00000000ff */
[----:B------:R0:W-:Y:S01]  /*29c0*/  @P1 STG.E.U16 desc[UR38][R12.64+0x10], R5 ;  /* 0x000010050c001986 */ /* 0x0001e2000c101526 */
[----:B------:R-:W-:Y:S05]  /*29d0*/  @!P0 BRA `(.L_x_47) ;  /* 0x0000000000048947 */ /* 0x000fea0003800000 */
[----:B------:R0:W5:Y:S02]  /*29e0*/  LDG.E.LTC128B.U16 R24, desc[UR38][R8.64+0x12] ;  /* 0x0000122608187981 */ /* 0x000164000c1e1520 */
.L_x_47:
[----:B------:R-:W-:Y:S05]  /*29f0*/  BSYNC B1 ;  /* 0x0000000000017941 */ /* 0x000fea0003800000 */
.L_x_46:
        /* <DEDUP_REMOVED lines=10> */
.L_x_49:
[----:B------:R-:W-:Y:S05]  /*2aa0*/  BSYNC B1 ;  /* 0x0000000000017941 */ /* 0x000fea0003800000 */
.L_x_48:
        /* <DEDUP_REMOVED lines=10> */
.L_x_51:
[----:B------:R-:W-:Y:S05]  /*2b50*/  BSYNC B1 ;  /* 0x0000000000017941 */ /* 0x000fea0003800000 */
.L_x_50:
[----:B0----5:R-:W-:Y:S01]  /*2b60*/  HADD2.F32 R5, -RZ, R24.H0_H0 ;  /* 0x20000018ff057230 */ /* 0x021fe20000004100 */
        /* <DEDUP_REMOVED lines=8> */
.L_x_53:
[----:B------:R-:W-:Y:S05]  /*2bf0*/  BSYNC B1 ;  /* 0x0000000000017941 */ /* 0x000fea0003800000 */
.L_x_52:
        /* <DEDUP_REMOVED lines=9> */
.L_x_55:
[----:B------:R-:W-:Y:S05]  /*2c90*/  BSYNC B1 ;  /* 0x0000000000017941 */ /* 0x000fea0003800000 */
.L_x_54:
        /* <DEDUP_REMOVED lines=10> */
.L_x_57:
[----:B------:R-:W-:Y:S05]  /*2d40*/  BSYNC B1 ;  /* 0x0000000000017941 */ /* 0x000fea0003800000 */
.L_x_56:
        /* <DEDUP_REMOVED lines=10> */
.L_x_59:
[----:B------:R-:W-:Y:S05]  /*2df0*/  BSYNC B1 ;  /* 0x0000000000017941 */ /* 0x000fea0003800000 */
.L_x_58:
        /* <DEDUP_REMOVED lines=9> */
.L_x_61:
[----:B------:R-:W-:Y:S05]  /*2e90*/  BSYNC B1 ;  /* 0x0000000000017941 */ /* 0x000fea0003800000 */
.L_x_60:
        /* <DEDUP_REMOVED lines=9> */
.L_x_63:
[----:B------:R-:W-:Y:S05]  /*2f30*/  BSYNC B1 ;  /* 0x0000000000017941 */ /* 0x000fea0003800000 */
.L_x_62:
        /* <DEDUP_REMOVED lines=10> */
.L_x_65:
[----:B------:R-:W-:Y:S05]  /*2fe0*/  BSYNC B1 ;  /* 0x0000000000017941 */ /* 0x000fea0003800000 */
.L_x_64:
        /* <DEDUP_REMOVED lines=10> */
.L_x_67:
[----:B------:R-:W-:Y:S05]  /*3090*/  BSYNC B1 ;  /* 0x0000000000017941 */ /* 0x000fea0003800000 */
.L_x_66:
        /* <DEDUP_REMOVED lines=9> */
.L_x_69:
[----:B------:R-:W-:Y:S05]  /*3130*/  BSYNC B1 ;  /* 0x0000000000017941 */ /* 0x000fea0003800000 */
.L_x_68:
        /* <DEDUP_REMOVED lines=9> */
.L_x_71:
[----:B------:R-:W-:Y:S05]  /*31d0*/  BSYNC B1 ;  /* 0x0000000000017941 */ /* 0x000fea0003800000 */
.L_x_70:
        /* <DEDUP_REMOVED lines=10> */
.L_x_73:
[----:B------:R-:W-:Y:S05]  /*3280*/  BSYNC B1 ;  /* 0x0000000000017941 */ /* 0x000fea0003800000 */
.L_x_72:
        /* <DEDUP_REMOVED lines=10> */
.L_x_75:
[----:B------:R-:W-:Y:S05]  /*3330*/  BSYNC B1 ;  /* 0x0000000000017941 */ /* 0x000fea0003800000 */
.L_x_74:
        /* <DEDUP_REMOVED lines=9> */
.L_x_77:
[----:B------:R-:W-:Y:S05]  /*33d0*/  BSYNC B1 ;  /* 0x0000000000017941 */ /* 0x000fea0003800000 */
.L_x_76:
        /* <DEDUP_REMOVED lines=9> */
.L_x_79:
[----:B------:R-:W-:Y:S05]  /*3470*/  BSYNC B1 ;  /* 0x0000000000017941 */ /* 0x000fea0003800000 */
.L_x_78:
        /* <DEDUP_REMOVED lines=10> */
.L_x_81:
[----:B------:R-:W-:Y:S05]  /*3520*/  BSYNC B1 ;  /* 0x0000000000017941 */ /* 0x000fea0003800000 */
.L_x_80:
        /* <DEDUP_REMOVED lines=10> */
.L_x_83:
[----:B------:R-:W-:Y:S05]  /*35d0*/  BSYNC B1 ;  /* 0x0000000000017941 */ /* 0x000fea0003800000 */
.L_x_82:
        /* <DEDUP_REMOVED lines=9> */
.L_x_85:
[----:B------:R-:W-:Y:S05]  /*3670*/  BSYNC B1 ;  /* 0x0000000000017941 */ /* 0x000fea0003800000 */
.L_x_84:
        /* <DEDUP_REMOVED lines=9> */
.L_x_87:
[----:B------:R-:W-:Y:S05]  /*3710*/  BSYNC B1 ;  /* 0x0000000000017941 */ /* 0x000fea0003800000 */
.L_x_86:
        /* <DEDUP_REMOVED lines=10> */
.L_x_89:
[----:B------:R-:W-:Y:S05]  /*37c0*/  BSYNC B1 ;  /* 0x0000000000017941 */ /* 0x000fea0003800000 */
.L_x_88:
        /* <DEDUP_REMOVED lines=10> */
.L_x_91:
[----:B------:R-:W-:Y:S05]  /*3870*/  BSYNC B1 ;  /* 0x0000000000017941 */ /* 0x000fea0003800000 */
.L_x_90:
        /* <DEDUP_REMOVED lines=9> */
.L_x_93:
[----:B------:R-:W-:Y:S05]  /*3910*/  BSYNC B1 ;  /* 0x0000000000017941 */ /* 0x000fea0003800000 */
.L_x_92:
        /* <DEDUP_REMOVED lines=9> */
.L_x_95:
[----:B------:R-:W-:Y:S05]  /*39b0*/  BSYNC B1 ;  /* 0x0000000000017941 */ /* 0x000fea0003800000 */
.L_x_94:
        /* <DEDUP_REMOVED lines=10> */
.L_x_97:
[----:B------:R-:W-:Y:S05]  /*3a60*/  BSYNC B1 ;  /* 0x0000000000017941 */ /* 0x000fea0003800000 */
.L_x_96:
        /* <DEDUP_REMOVED lines=10> */
.L_x_99:
[----:B------:R-:W-:Y:S05]  /*3b10*/  BSYNC B1 ;  /* 0x0000000000017941 */ /* 0x000fea0003800000 */
.L_x_98:
        /* <DEDUP_REMOVED lines=9> */
.L_x_101:
[----:B------:R-:W-:Y:S05]  /*3bb0*/  BSYNC B1 ;  /* 0x0000000000017941 */ /* 0x000fea0003800000 */
.L_x_100:
        /* <DEDUP_REMOVED lines=9> */
.L_x_103:
[----:B------:R-:W-:Y:S05]  /*3c50*/  BSYNC B1 ;  /* 0x0000000000017941 */ /* 0x000fea0003800000 */
.L_x_102:
        /* <DEDUP_REMOVED lines=10> */
.L_x_105:
[----:B------:R-:W-:Y:S05]  /*3d00*/  BSYNC B1 ;  /* 0x0000000000017941 */ /* 0x000fea0003800000 */
.L_x_104:
        /* <DEDUP_REMOVED lines=10> */
.L_x_107:
[----:B------:R-:W-:Y:S05]  /*3db0*/  BSYNC B1 ;  /* 0x0000000000017941 */ /* 0x000fea0003800000 */
.L_x_106:
        /* <DEDUP_REMOVED lines=9> */
.L_x_109:
[----:B------:R-:W-:Y:S05]  /*3e50*/  BSYNC B1 ;  /* 0x0000000000017941 */ /* 0x000fea0003800000 */
.L_x_108:
        /* <DEDUP_REMOVED lines=9> */
.L_x_111:
[----:B------:R-:W-:Y:S05]  /*3ef0*/  BSYNC B1 ;  /* 0x0000000000017941 */ /* 0x000fea0003800000 */
.L_x_110:
        /* <DEDUP_REMOVED lines=10> */
.L_x_113:
[----:B------:R-:W-:Y:S05]  /*3fa0*/  BSYNC B1 ;  /* 0x0000000000017941 */ /* 0x000fea0003800000 */
.L_x_112:
        /* <DEDUP_REMOVED lines=10> */
.L_x_115:
[----:B------:R-:W-:Y:S05]  /*4050*/  BSYNC B1 ;  /* 0x0000000000017941 */ /* 0x000fea0003800000 */
.L_x_114:
        /* <DEDUP_REMOVED lines=9> */
.L_x_117:
[----:B------:R-:W-:Y:S05]  /*40f0*/  BSYNC B1 ;  /* 0x0000000000017941 */ /* 0x000fea0003800000 */
.L_x_116:
        /* <DEDUP_REMOVED lines=9> */
.L_x_119:
[----:B------:R-:W-:Y:S05]  /*4190*/  BSYNC B1 ;  /* 0x0000000000017941 */ /* 0x000fea0003800000 */
.L_x_118:
        /* <DEDUP_REMOVED lines=10> */
.L_x_121:
[----:B------:R-:W-:Y:S05]  /*4240*/  BSYNC B1 ;  /* 0x0000000000017941 */ /* 0x000fea0003800000 */
.L_x_120:
        /* <DEDUP_REMOVED lines=10> */
.L_x_123:
[----:B------:R-:W-:Y:S05]  /*42f0*/  BSYNC B1 ;  /* 0x0000000000017941 */ /* 0x000fea0003800000 */
.L_x_122:
        /* <DEDUP_REMOVED lines=9> */
.L_x_125:
[----:B------:R-:W-:Y:S05]  /*4390*/  BSYNC B1 ;  /* 0x0000000000017941 */ /* 0x000fea0003800000 */
.L_x_124:
        /* <DEDUP_REMOVED lines=9> */
.L_x_127:
[----:B------:R-:W-:Y:S05]  /*4430*/  BSYNC B1 ;  /* 0x0000000000017941 */ /* 0x000fea0003800000 */
.L_x_126:
        /* <DEDUP_REMOVED lines=10> */
.L_x_129:
[----:B------:R-:W-:Y:S05]  /*44e0*/  BSYNC B1 ;  /* 0x0000000000017941 */ /* 0x000fea0003800000 */
.L_x_128:
        /* <DEDUP_REMOVED lines=10> */
.L_x_131:
[----:B------:R-:W-:Y:S05]  /*4590*/  BSYNC B1 ;  /* 0x0000000000017941 */ /* 0x000fea0003800000 */
.L_x_130:
        /* <DEDUP_REMOVED lines=9> */
.L_x_133:
[----:B------:R-:W-:Y:S05]  /*4630*/  BSYNC B1 ;  /* 0x0000000000017941 */ /* 0x000fea0003800000 */
.L_x_132:
        /* <DEDUP_REMOVED lines=9> */
.L_x_135:
[----:B------:R-:W-:Y:S05]  /*46d0*/  BSYNC B1 ;  /* 0x0000000000017941 */ /* 0x000fea0003800000 */
.L_x_134:
        /* <DEDUP_REMOVED lines=10> */
.L_x_137:
[----:B------:R-:W-:Y:S05]  /*4780*/  BSYNC B1 ;  /* 0x0000000000017941 */ /* 0x000fea0003800000 */
.L_x_136:
        /* <DEDUP_REMOVED lines=10> */
.L_x_139:
[----:B------:R-:W-:Y:S05]  /*4830*/  BSYNC B1 ;  /* 0x0000000000017941 */ /* 0x000fea0003800000 */
.L_x_138:
        /* <DEDUP_REMOVED lines=9> */
.L_x_141:
[----:B------:R-:W-:Y:S05]  /*48d0*/  BSYNC B1 ;  /* 0x0000000000017941 */ /* 0x000fea0003800000 */
.L_x_140:
        /* <DEDUP_REMOVED lines=9> */
.L_x_143:
[----:B------:R-:W-:Y:S05]  /*4970*/  BSYNC B1 ;  /* 0x0000000000017941 */ /* 0x000fea0003800000 */
.L_x_142:
        /* <DEDUP_REMOVED lines=10> */
.L_x_145:
[----:B------:R-:W-:Y:S05]  /*4a20*/  BSYNC B1 ;  /* 0x0000000000017941 */ /* 0x000fea0003800000 */
.L_x_144:
        /* <DEDUP_REMOVED lines=10> */
.L_x_147:
[----:B------:R-:W-:Y:S05]  /*4ad0*/  BSYNC B1 ;  /* 0x0000000000017941 */ /* 0x000fea0003800000 */
.L_x_146:
        /* <DEDUP_REMOVED lines=9> */
.L_x_149:
[----:B------:R-:W-:Y:S05]  /*4b70*/  BSYNC B1 ;  /* 0x0000000000017941 */ /* 0x000fea0003800000 */
.L_x_148:
        /* <DEDUP_REMOVED lines=9> */
.L_x_151:
[----:B------:R-:W-:Y:S05]  /*4c10*/  BSYNC B1 ;  /* 0x0000000000017941 */ /* 0x000fea0003800000 */
.L_x_150:
        /* <DEDUP_REMOVED lines=10> */
.L_x_153:
[----:B------:R-:W-:Y:S05]  /*4cc0*/  BSYNC B1 ;  /* 0x0000000000017941 */ /* 0x000fea0003800000 */
.L_x_152:
[----:B-----5:R-:W-:Y:S01]  /*4cd0*/  HADD2.F32 R5, -RZ, R24.H0_H0 ;  /* 0x20000018ff057230 */ /* 0x020fe20000004100 */
[----:B------:R-:W-:Y:S01]  /*4ce0*/  ISETP.GT.AND P0, PT, R4, 0x79, PT ;  /* 0x000000790400780c */ /* 0x000fe20003f04270 */
[----:B------:R-:W-:Y:S01]  /*4cf0*/  @P2 IMAD.MOV.U32 R4, RZ, RZ, R10 ;  /* 0x000000ffff042224 */ /* 0x000fe200078e000a */
[----:B------:R-:W-:Y:S02]  /*4d00*/  BSSY B1, `(.L_x_154) ;  /* 0x000000a000017945 */ /* 0x000fe40003800000 */
[----:B------:R-:W-:Y:S01]  /*4d10*/  FMUL R5, R5, R90 ;  /* 0x0000005a05057220 */ /* 0x000fe20000400000 */
[----:B------:R-:W-:-:S03]  /*4d20*/  ISETP.GT.AND P3, PT, R3, RZ, P0 ;  /* 0x000000ff0300720c */ /* 0x000fc60000764270 */
[----:B------:R-:W-:-:S05]  /*4d30*/  FFMA R5, R84, R23, R5 ;  /* 0x0000001754057223 */ /* 0x000fca0000000005 */
[----:B------:R-:W-:-:S04]  /*4d40*/  F2FP.F16.F32.PACK_AB R5, RZ, R5 ;  /* 0x00000005ff05723e */ /* 0x000fc800000000ff */
[----:B0-----:R-:W-:Y:S01]  /*4d50*/  PRMT R14, R5, 0x7610, R14 ;  /* 0x00007610050e7816 */ /* 0x001fe2000000000e */
[----:B------:R-:W-:-:S05]  /*4d60*/  @P2 IMAD.MOV.U32 R5, RZ, RZ, R11 ;  /* 0x000000ffff052224 */ /* 0x000fca00078e000b */
[----:B------:R0:W-:Y:S01]  /*4d70*/  @P2 STG.E.U16 desc[UR38][R4.64+0xf0], R14 ;  /* 0x0000f00e04002986 */ /* 0x0001e2000c101526 */
[----:B------:R-:W-:Y:S05]  /*4d80*/  @!P3 BRA `(.L_x_155) ;  /* 0x000000000004b947 */ /* 0x000fea0003800000 */
[----:B------:R0:W5:Y:S02]  /*4d90*/  LDG.E.LTC128B.U16 R24, desc[UR38][R6.64+0xf2] ;  /* 0x0000f22606187981 */ /* 0x000164000c1e1520 */
.L_x_155:
[----:B------:R-:W-:Y:S05]  /*4da0*/  BSYNC B1 ;  /* 0x0000000000017941 */ /* 0x000fea0003800000 */
.L_x_154:
        /* <DEDUP_REMOVED lines=9> */
.L_x_157:
[----:B------:R-:W-:Y:S05]  /*4e40*/  BSYNC B1 ;  /* 0x0000000000017941 */ /* 0x000fea0003800000 */
.L_x_156:
[----:B-----5:R-:W-:Y:S01]  /*4e50*/  HADD2.F32 R5, -RZ, R24.H0_H0 ;  /* 0x20000018ff057230 */ /* 0x020fe20000004100 */
[----:B------:R-:W-:Y:S01]  /*4e60*/  ISETP.GT.AND P0, PT, R3, 0x8, P0 ;  /* 0x000000080300780c */ /* 0x000fe20000704270 */
[----:B0-----:R-:W-:Y:S01]  /*4e70*/  @P1 IMAD.MOV.U32 R4, RZ, RZ, R12 ;  /* 0x000000ffff041224 */ /* 0x001fe200078e000c */
[----:B------:R-:W-:Y:S02]  /*4e80*/  BSSY B1, `(.L_x_158) ;  /* 0x0000009000017945 */ /* 0x000fe40003800000 */
[----:B------:R-:W-:-:S04]  /*4e90*/  FMUL R5, R5, R90 ;  /* 0x0000005a05057220 */ /* 0x000fc80000400000 */
[----:B------:R-:W-:-:S05]  /*4ea0*/  FFMA R5, R86, R23, R5 ;  /* 0x0000001756057223 */ /* 0x000fca0000000005 */
[----:B------:R-:W-:-:S04]  /*4eb0*/  F2FP.F16.F32.PACK_AB R5, RZ, R5 ;  /* 0x00000005ff05723e */ /* 0x000fc800000000ff */
[----:B-1-3--:R-:W-:Y:S01]  /*4ec0*/  PRMT R6, R5, 0x7610, R6 ;  /* 0x0000761005067816 */ /* 0x00afe20000000006 */
[----:B------:R-:W-:-:S05]  /*4ed0*/  @P1 IMAD.MOV.U32 R5, RZ, RZ, R13 ;  /* 0x000000ffff051224 */ /* 0x000fca00078e000d */
[----:B------:R0:W-:Y:S01]  /*4ee0*/  @P1 STG.E.U16 desc[UR38][R4.64+0xf0], R6 ;  /* 0x0000f00604001986 */ /* 0x0001e2000c101526 */
[----:B------:R-:W-:Y:S05]  /*4ef0*/  @!P0 BRA `(.L_x_159) ;  /* 0x0000000000048947 */ /* 0x000fea0003800000 */
[----:B------:R1:W5:Y:S02]  /*4f00*/  LDG.E.LTC128B.U16 R24, desc[UR38][R8.64+0xf2] ;  /* 0x0000f22608187981 */ /* 0x000364000c1e1520 */
.L_x_159:
[----:B------:R-:W-:Y:S05]  /*4f10*/  BSYNC B1 ;  /* 0x0000000000017941 */ /* 0x000fea0003800000 */
.L_x_158:
[----:B------:R-:W-:Y:S05]  /*4f20*/  @!P0 BRA `(.L_x_160) ;  /* 0x0000001000e88947 */ /* 0x000fea0003800000 */
[----:B-----5:R-:W-:-:S05]  /*4f30*/  HADD2.F32 R3, -RZ, R24.H0_H0 ;  /* 0x20000018ff037230 */ /* 0x020fca0000004100 */
[----:B0-----:R-:W-:-:S04]  /*4f40*/  FMUL R4, R3, R90 ;  /* 0x0000005a03047220 */ /* 0x001fc80000400000 */
[----:B------:R-:W-:-:S05]  /*4f50*/  FFMA R4, R87, R23, R4 ;  /* 0x0000001757047223 */ /* 0x000fca0000000004 */
[----:B------:R-:W-:-:S05]  /*4f60*/  F2FP.F16.F32.PACK_AB R4, RZ, R4 ;  /* 0x00000004ff04723e */ /* 0x000fca00000000ff */
[----:B------:R3:W-:Y:S01]  /*4f70*/  STG.E.U16 desc[UR38][R12.64+0xf2], R4 ;  /* 0x0000f2040c007986 */ /* 0x0007e2000c101526 */
[----:B------:R-:W-:Y:S05]  /*4f80*/  BRA `(.L_x_160) ;  /* 0x0000001000d07947 */ /* 0x000fea0003800000 */
.L_x_35:
[----:B------:R-:W-:Y:S01]  /*4f90*/  ISETP.GT.AND P3, PT, R4, 0x1, PT ;  /* 0x000000010400780c */ /* 0x000fe20003f64270 */
[----:B------:R-:W-:Y:S01]  /*4fa0*/  ULDC.64 UR4, c[0x0][0x5c0] ;  /* 0x0001700000047ab9 */ /* 0x000fe20000000a00 */
[-C--:B------:R-:W-:Y:S01]  /*4fb0*/  FMUL R24, R24, R23.reuse ;  /* 0x0000001718187220 */ /* 0x080fe20000400000 */
[----:B------:R-:W-:Y:S01]  /*4fc0*/  LEA R6, P4, R106, UR4, 0x1 ;  /* 0x000000046a067c11 */ /* 0x000fe2000f8808ff */
[-C--:B------:R-:W-:Y:S01]  /*4fd0*/  FMUL R25, R25, R23.reuse ;  /* 0x0000001719197220 */ /* 0x080fe20000400000 */
[----:B------:R-:W-:Y:S01]  /*4fe0*/  ISETP.GT.AND P0, PT, R3, RZ, P3 ;  /* 0x000000ff0300720c */ /* 0x000fe20001f04270 */
[-C--:B------:R-:W-:Y:S01]  /*4ff0*/  FMUL R26, R26, R23.reuse ;  /* 0x000000171a1a7220 */ /* 0x080fe20000400000 */
[----:B------:R-:W-:Y:S01]  /*5000*/  F2FP.F16.F32.PACK_AB R24, RZ, R24 ;  /* 0x00000018ff18723e */ /* 0x000fe200000000ff */
[-C--:B------:R-:W-:Y:S01]  /*5010*/  FMUL R27, R27, R23.reuse ;  /* 0x000000171b1b7220 */ /* 0x080fe20000400000 */
[----:B------:R-:W-:Y:S01]  /*5020*/  LEA.HI.X R7, R106, UR5, R103, 0x1, P4 ;  /* 0x000000056a077c11 */ /* 0x000fe2000a0f0c67 */
[----:B------:R-:W-:Y:S01]  /*5030*/  FMUL R28, R28, R23 ;  /* 0x000000171c1c7220 */ /* 0x000fe20000400000 */
[----:B------:R-:W-:Y:S01]  /*5040*/  F2FP.F16.F32.PACK_AB R25, RZ, R25 ;  /* 0x00000019ff19723e */ /* 0x000fe200000000ff */
[-C--:B------:R-:W-:Y:S01]  /*5050*/  FMUL R29, R29, R23.reuse ;  /* 0x000000171d1d7220 */ /* 0x080fe20000400000 */
[----:B------:R-:W-:Y:S01]  /*5060*/  ISETP.GT.AND P2, PT, R3, 0x8, P2 ;  /* 0x000000080300780c */ /* 0x000fe20001744270 */
[----:B------:R-:W-:Y:S01]  /*5070*/  @P1 STG.E.U16 desc[UR38][R6.64], R24 ;  /* 0x0000001806001986 */ /* 0x000fe2000c101526 */
[----:B------:R-:W-:Y:S01]  /*5080*/  ISETP.GT.AND P1, PT, R4, 0x8, PT ;  /* 0x000000080400780c */ /* 0x000fe20003f24270 */
[-C--:B------:R-:W-:Y:S01]  /*5090*/  FMUL R30, R30, R23.reuse ;  /* 0x000000171e1e7220 */ /* 0x080fe20000400000 */
[C---:B------:R-:W-:Y:S01]  /*50a0*/  SHF.L.U64.HI R5, R91.reuse, 0x1, R92 ;  /* 0x000000015b057819 */ /* 0x040fe2000001025c */
[----:B------:R-:W-:Y:S01]  /*50b0*/  @P0 STG.E.U16 desc[UR38][R6.64+0x2], R25 ;  /* 0x0000021906000986 */ /* 0x000fe2000c101526 */
[----:B------:R-:W-:Y:S01]  /*50c0*/  LEA R8, P5, R91, R6, 0x1 ;  /* 0x000000065b087211 */ /* 0x000fe200078a08ff */
[-C--:B------:R-:W-:Y:S01]  /*50d0*/  FMUL R31, R31, R23.reuse ;  /* 0x000000171f1f7220 */ /* 0x080fe20000400000 */
[----:B------:R-:W-:Y:S01]  /*50e0*/  ISETP.GT.AND P3, PT, R3, 0x8, P3 ;  /* 0x000000080300780c */ /* 0x000fe20001f64270 */
[-C--:B------:R-:W-:Y:S01]  /*50f0*/  FMUL R32, R32, R23.reuse ;  /* 0x0000001720207220 */ /* 0x080fe20000400000 */
[----:B------:R-:W-:Y:S01]  /*5100*/  ISETP.GT.AND P0, PT, R4, 0x9, PT ;  /* 0x000000090400780c */ /* 0x000fe20003f04270 */
[----:B------:R-:W-:Y:S01]  /*5110*/  IMAD.X R9, R5, 0x1, R7, P5 ;  /* 0x0000000105097824 */ /* 0x000fe200028e0607 */
[----:B------:R-:W-:Y:S01]  /*5120*/  ISETP.GT.AND P4, PT, R3, RZ, P1 ;  /* 0x000000ff0300720c */ /* 0x000fe20000f84270 */
[-C--:B------:R-:W-:Y:S01]  /*5130*/  FMUL R33, R33, R23.reuse ;  /* 0x0000001721217220 */ /* 0x080fe20000400000 */
[----:B------:R-:W-:Y:S01]  /*5140*/  F2FP.F16.F32.PACK_AB R26, RZ, R26 ;  /* 0x0000001aff1a723e */ /* 0x000fe200000000ff */
[-C--:B------:R-:W-:Y:S01]  /*5150*/  FMUL R34, R34, R23.reuse ;  /* 0x0000001722227220 */ /* 0x080fe20000400000 */
[----:B------:R-:W-:Y:S01]  /*5160*/  ISETP.GT.AND P5, PT, R3, RZ, P0 ;  /* 0x000000ff0300720c */ /* 0x000fe200007a4270 */
[----:B------:R-:W-:Y:S01]  /*5170*/  FMUL R35, R35, R23 ;  /* 0x0000001723237220 */ /* 0x000fe20000400000 */
[----:B------:R-:W-:Y:S01]  /*5180*/  F2FP.F16.F32.PACK_AB R27, RZ, R27 ;  /* 0x0000001bff1b723e */ /* 0x000fe200000000ff */
[----:B------:R-:W-:Y:S01]  /*5190*/  @P2 STG.E.U16 desc[UR38][R8.64], R26 ;  /* 0x0000001a08002986 */ /* 0x000fe2000c101526 */
[----:B------:R-:W-:Y:S01]  /*51a0*/  F2FP.F16.F32.PACK_AB R28, RZ, R28 ;  /* 0x0000001cff1c723e */ /* 0x000fe200000000ff */
[-C--:B------:R-:W-:Y:S01]  /*51b0*/  FMUL R36, R36, R23.reuse ;  /* 0x0000001724247220 */ /* 0x080fe20000400000 */
[----:B------:R-:W-:Y:S01]  /*51c0*/  ISETP.GT.AND P2, PT, R3, 0x8, P1 ;  /* 0x000000080300780c */ /* 0x000fe20000f44270 */
[----:B------:R-:W-:Y:S01]  /*51d0*/  @P3 STG.E.U16 desc[UR38][R8.64+0x2], R27 ;  /* 0x0000021b08003986 */ /* 0x000fe2000c101526 */
[----:B------:R-:W-:Y:S01]  /*51e0*/  ISETP.GT.AND P1, PT, R4, 0x10, PT ;  /* 0x000000100400780c */ /* 0x000fe20003f24270 */
[----:B------:R-:W-:Y:S01]  /*51f0*/  FMUL R37, R37, R23 ;  /* 0x0000001725257220 */ /* 0x000fe20000400000 */
[----:B------:R-:W-:Y:S01]  /*5200*/  F2FP.F16.F32.PACK_AB R29, RZ, R29 ;  /* 0x0000001dff1d723e */ /* 0x000fe200000000ff */
[----:B------:R-:W-:Y:S01]  /*5210*/  @P4 STG.E.U16 desc[UR38][R6.64+0x10], R28 ;  /* 0x0000101c06004986 */ /* 0x000fe2000c101526 */
[C---:B------:R-:W-:Y:S01]  /*5220*/  ISETP.GT.AND P3, PT, R3.reuse, 0x8, P0 ;  /* 0x000000080300780c */ /* 0x040fe20000764270 */
[-C--:B------:R-:W-:Y:S01]  /*5230*/  FMUL R38, R38, R23.reuse ;  /* 0x0000001726267220 */ /* 0x080fe20000400000 */
[----:B------:R-:W-:Y:S01]  /*5240*/  ISETP.GT.AND P0, PT, R4, 0x11, PT ;  /* 0x000000110400780c */ /* 0x000fe20003f04270 */
[----:B------:R-:W-:Y:S01]  /*5250*/  @P5 STG.E.U16 desc[UR38][R6.64+0x12], R29 ;  /* 0x0000121d06005986 */ /* 0x000fe2000c101526 */
        /* <DEDUP_REMOVED lines=161> */
[----:B------:R-:W-:Y:S01]  /*5c70*/  FMUL R87, R87, R23 ;  /* 0x0000001757577220 */ /* 0x000fe20000400000 */
[----:B------:R-:W-:-:S02]  /*5c80*/  F2FP.F16.F32.PACK_AB R62, RZ, R62 ;  /* 0x0000003eff3e723e */ /* 0x000fc400000000ff */
[C---:B------:R-:W-:Y:S02]  /*5c90*/  ISETP.GT.AND P5, PT, R3.reuse, RZ, P0 ;  /* 0x000000ff0300720c */ /* 0x040fe400007a4270 */
[----:B------:R-:W-:Y:S01]  /*5ca0*/  F2FP.F16.F32.PACK_AB R63, RZ, R63 ;  /* 0x0000003fff3f723e */ /* 0x000fe200000000ff */
[----:B------:R-:W-:Y:S01]  /*5cb0*/  @P2 STG.E.U16 desc[UR38][R8.64+0x90], R62 ;  /* 0x0000903e08002986 */ /* 0x000fe2000c101526 */
[----:B------:R-:W-:Y:S02]  /*5cc0*/  F2FP.F16.F32.PACK_AB R64, RZ, R64 ;  /* 0x00000040ff40723e */ /* 0x000fe400000000ff */
[C---:B------:R-:W-:Y:S01]  /*5cd0*/  ISETP.GT.AND P2, PT, R3.reuse, 0x8, P1 ;  /* 0x000000080300780c */ /* 0x040fe20000f44270 */
[----:B------:R-:W-:Y:S01]  /*5ce0*/  @P3 STG.E.U16 desc[UR38][R8.64+0x92], R63 ;  /* 0x0000923f08003986 */ /* 0x000fe2000c101526 */
[----:B------:R-:W-:Y:S02]  /*5cf0*/  ISETP.GT.AND P1, PT, R4, 0x58, PT ;  /* 0x000000580400780c */ /* 0x000fe40003f24270 */
[----:B------:R-:W-:Y:S01]  /*5d00*/  F2FP.F16.F32.PACK_AB R65, RZ, R65 ;  /* 0x00000041ff41723e */ /* 0x000fe200000000ff */
[----:B------:R-:W-:Y:S01]  /*5d10*/  @P4 STG.E.U16 desc[UR38][R6.64+0xa0], R64 ;  /* 0x0000a04006004986 */ /* 0x000fe2000c101526 */
[----:B------:R-:W-:-:S02]  /*5d20*/  ISETP.GT.AND P3, PT, R3, 0x8, P0 ;  /* 0x000000080300780c */ /* 0x000fc40000764270 */
[----:B------:R-:W-:Y:S01]  /*5d30*/  ISETP.GT.AND P0, PT, R4, 0x59, PT ;  /* 0x000000590400780c */ /* 0x000fe20003f04270 */
[----:B------:R-:W-:Y:S01]  /*5d40*/  @P5 STG.E.U16 desc[UR38][R6.64+0xa2], R65 ;  /* 0x0000a24106005986 */ /* 0x000fe2000c101526 */
[C---:B------:R-:W-:Y:S02]  /*5d50*/  ISETP.GT.AND P4, PT, R3.reuse, RZ, P1 ;  /* 0x000000ff0300720c */ /* 0x040fe40000f84270 */
[----:B------:R-:W-:Y:S02]  /*5d60*/  F2FP.F16.F32.PACK_AB R66, RZ, R66 ;  /* 0x00000042ff42723e */ /* 0x000fe400000000ff */
[----:B------:R-:W-:Y:S02]  /*5d70*/  ISETP.GT.AND P5, PT, R3, RZ, P0 ;  /* 0x000000ff0300720c */ /* 0x000fe400007a4270 */
[----:B------:R-:W-:Y:S01]  /*5d80*/  F2FP.F16.F32.PACK_AB R67, RZ, R67 ;  /* 0x00000043ff43723e */ /* 0x000fe200000000ff */
[----:B------:R-:W-:Y:S01]  /*5d90*/  @P2 STG.E.U16 desc[UR38][R8.64+0xa0], R66 ;  /* 0x0000a04208002986 */ /* 0x000fe2000c101526 */
[----:B------:R-:W-:-:S02]  /*5da0*/  F2FP.F16.F32.PACK_AB R68, RZ, R68 ;  /* 0x00000044ff44723e */ /* 0x000fc400000000ff */
[C---:B------:R-:W-:Y:S01]  /*5db0*/  ISETP.GT.AND P2, PT, R3.reuse, 0x8, P1 ;  /* 0x000000080300780c */ /* 0x040fe20000f44270 */
[----:B------:R-:W-:Y:S01]  /*5dc0*/  @P3 STG.E.U16 desc[UR38][R8.64+0xa2], R67 ;  /* 0x0000a24308003986 */ /* 0x000fe2000c101526 */
[C---:B------:R-:W-:Y:S02]  /*5dd0*/  ISETP.GT.AND P1, PT, R4.reuse, 0x60, PT ;  /* 0x000000600400780c */ /* 0x040fe40003f24270 */
[----:B------:R-:W-:Y:S01]  /*5de0*/  F2FP.F16.F32.PACK_AB R69, RZ, R69 ;  /* 0x00000045ff45723e */ /* 0x000fe200000000ff */
[----:B------:R-:W-:Y:S01]  /*5df0*/  @P4 STG.E.U16 desc[UR38][R6.64+0xb0], R68 ;  /* 0x0000b04406004986 */ /* 0x000fe2000c101526 */
[C---:B------:R-:W-:Y:S02]  /*5e00*/  ISETP.GT.AND P3, PT, R3.reuse, 0x8, P0 ;  /* 0x000000080300780c */ /* 0x040fe40000764270 */
[----:B------:R-:W-:Y:S01]  /*5e10*/  ISETP.GT.AND P0, PT, R4, 0x61, PT ;  /* 0x000000610400780c */ /* 0x000fe20003f04270 */
[----:B------:R-:W-:Y:S01]  /*5e20*/  @P5 STG.E.U16 desc[UR38][R6.64+0xb2], R69 ;  /* 0x0000b24506005986 */ /* 0x000fe2000c101526 */
[----:B------:R-:W-:-:S02]  /*5e30*/  ISETP.GT.AND P4, PT, R3, RZ, P1 ;  /* 0x000000ff0300720c */ /* 0x000fc40000f84270 */
[C---:B------:R-:W-:Y:S02]  /*5e40*/  ISETP.GT.AND P5, PT, R3.reuse, RZ, P0 ;  /* 0x000000ff0300720c */ /* 0x040fe400007a4270 */
[----:B------:R-:W-:Y:S02]  /*5e50*/  F2FP.F16.F32.PACK_AB R70, RZ, R70 ;  /* 0x00000046ff46723e */ /* 0x000fe400000000ff */
[----:B------:R-:W-:Y:S02]  /*5e60*/  F2FP.F16.F32.PACK_AB R71, RZ, R71 ;  /* 0x00000047ff47723e */ /* 0x000fe400000000ff */
[----:B------:R-:W-:Y:S01]  /*5e70*/  F2FP.F16.F32.PACK_AB R72, RZ, R72 ;  /* 0x00000048ff48723e */ /* 0x000fe200000000ff */
[----:B------:R-:W-:Y:S01]  /*5e80*/  @P2 STG.E.U16 desc[UR38][R8.64+0xb0], R70 ;  /* 0x0000b04608002986 */ /* 0x000fe2000c101526 */
[----:B------:R-:W-:Y:S02]  /*5e90*/  F2FP.F16.F32.PACK_AB R73, RZ, R73 ;  /* 0x00000049ff49723e */ /* 0x000fe400000000ff */
[C---:B------:R-:W-:Y:S01]  /*5ea0*/  ISETP.GT.AND P1, PT, R3.reuse, 0x8, P1 ;  /* 0x000000080300780c */ /* 0x040fe20000f24270 */
[----:B------:R-:W-:Y:S01]  /*5eb0*/  @P3 STG.E.U16 desc[UR38][R8.64+0xb2], R71 ;  /* 0x0000b24708003986 */ /* 0x000fe2000c101526 */
[----:B------:R-:W-:-:S02]  /*5ec0*/  ISETP.GT.AND P2, PT, R3, 0x8, P0 ;  /* 0x000000080300780c */ /* 0x000fc40000744270 */
[C---:B------:R-:W-:Y:S01]  /*5ed0*/  ISETP.GT.AND P0, PT, R4.reuse, 0x69, PT ;  /* 0x000000690400780c */ /* 0x040fe20003f04270 */
[----:B------:R-:W-:Y:S01]  /*5ee0*/  @P4 STG.E.U16 desc[UR38][R6.64+0xc0], R72 ;  /* 0x0000c04806004986 */ /* 0x000fe2000c101526 */
[----:B------:R-:W-:Y:S02]  /*5ef0*/  ISETP.GT.AND P4, PT, R4, 0x68, PT ;  /* 0x000000680400780c */ /* 0x000fe40003f84270 */
[----:B------:R-:W-:Y:S01]  /*5f00*/  F2FP.F16.F32.PACK_AB R74, RZ, R74 ;  /* 0x0000004aff4a723e */ /* 0x000fe200000000ff */
[----:B------:R-:W-:Y:S01]  /*5f10*/  @P5 STG.E.U16 desc[UR38][R6.64+0xc2], R73 ;  /* 0x0000c24906005986 */ /* 0x000fe2000c101526 */
[C---:B------:R-:W-:Y:S02]  /*5f20*/  ISETP.GT.AND P5, PT, R3.reuse, RZ, P4 ;  /* 0x000000ff0300720c */ /* 0x040fe400027a4270 */
[----:B------:R-:W-:Y:S01]  /*5f30*/  ISETP.GT.AND P3, PT, R3, RZ, P0 ;  /* 0x000000ff0300720c */ /* 0x000fe20000764270 */
[----:B------:R-:W-:Y:S01]  /*5f40*/  @P1 STG.E.U16 desc[UR38][R8.64+0xc0], R74 ;  /* 0x0000c04a08001986 */ /* 0x000fe2000c101526 */
[----:B------:R-:W-:-:S02]  /*5f50*/  F2FP.F16.F32.PACK_AB R75, RZ, R75 ;  /* 0x0000004bff4b723e */ /* 0x000fc400000000ff */
[----:B------:R-:W-:Y:S02]  /*5f60*/  F2FP.F16.F32.PACK_AB R76, RZ, R76 ;  /* 0x0000004cff4c723e */ /* 0x000fe400000000ff */
[C---:B------:R-:W-:Y:S01]  /*5f70*/  ISETP.GT.AND P4, PT, R3.reuse, 0x8, P4 ;  /* 0x000000080300780c */ /* 0x040fe20002784270 */
[----:B------:R-:W-:Y:S01]  /*5f80*/  @P2 STG.E.U16 desc[UR38][R8.64+0xc2], R75 ;  /* 0x0000c24b08002986 */ /* 0x000fe2000c101526 */
[----:B------:R-:W-:Y:S02]  /*5f90*/  F2FP.F16.F32.PACK_AB R77, RZ, R77 ;  /* 0x0000004dff4d723e */ /* 0x000fe400000000ff */
[C---:B------:R-:W-:Y:S01]  /*5fa0*/  ISETP.GT.AND P2, PT, R4.reuse, 0x71, PT ;  /* 0x000000710400780c */ /* 0x040fe20003f44270 */
[----:B------:R-:W-:Y:S01]  /*5fb0*/  @P5 STG.E.U16 desc[UR38][R6.64+0xd0], R76 ;  /* 0x0000d04c06005986 */ /* 0x000fe2000c101526 */
[----:B------:R-:W-:Y:S02]  /*5fc0*/  ISETP.GT.AND P5, PT, R3, 0x8, P0 ;  /* 0x000000080300780c */ /* 0x000fe400007a4270 */
[C---:B------:R-:W-:Y:S01]  /*5fd0*/  ISETP.GT.AND P1, PT, R4.reuse, 0x78, PT ;  /* 0x000000780400780c */ /* 0x040fe20003f24270 */
[----:B------:R-:W-:Y:S01]  /*5fe0*/  @P3 STG.E.U16 desc[UR38][R6.64+0xd2], R77 ;  /* 0x0000d24d06003986 */ /* 0x000fe2000c101526 */
[----:B------:R-:W-:-:S02]  /*5ff0*/  ISETP.GT.AND P3, PT, R4, 0x70, PT ;  /* 0x000000700400780c */ /* 0x000fc40003f64270 */
[----:B------:R-:W-:Y:S01]  /*6000*/  ISETP.GT.AND P0, PT, R4, 0x79, PT ;  /* 0x000000790400780c */ /* 0x000fe20003f04270 */
[----:B------:R-:W-:Y:S01]  /*6010*/  @P4 IMAD.MOV.U32 R4, RZ, RZ, R8 ;  /* 0x000000ffff044224 */ /* 0x000fe200078e0008 */
[----:B------:R-:W-:Y:S01]  /*6020*/  F2FP.F16.F32.PACK_AB R78, RZ, R78 ;  /* 0x0000004eff4e723e */ /* 0x000fe200000000ff */
[----:B------:R-:W-:Y:S01]  /*6030*/  @P4 IMAD.MOV.U32 R5, RZ, RZ, R9 ;  /* 0x000000ffff054224 */ /* 0x000fe200078e0009 */
[----:B------:R-:W-:Y:S02]  /*6040*/  F2FP.F16.F32.PACK_AB R79, RZ, R79 ;  /* 0x0000004fff4f723e */ /* 0x000fe400000000ff */
[----:B------:R-:W-:Y:S02]  /*6050*/  F2FP.F16.F32.PACK_AB R80, RZ, R80 ;  /* 0x00000050ff50723e */ /* 0x000fe400000000ff */
[----:B------:R0:W-:Y:S01]  /*6060*/  @P4 STG.E.U16 desc[UR38][R4.64+0xd0], R78 ;  /* 0x0000d04e04004986 */ /* 0x0001e2000c101526 */
[----:B------:R-:W-:Y:S02]  /*6070*/  ISETP.GT.AND P4, PT, R3, RZ, P2 ;  /* 0x000000ff0300720c */ /* 0x000fe40001784270 */
[----:B------:R-:W-:-:S02]  /*6080*/  F2FP.F16.F32.PACK_AB R81, RZ, R81 ;  /* 0x00000051ff51723e */ /* 0x000fc400000000ff */
[----:B------:R-:W-:Y:S02]  /*6090*/  ISETP.GT.AND P2, PT, R3, 0x8, P2 ;  /* 0x000000080300780c */ /* 0x000fe40001744270 */
[----:B------:R-:W-:Y:S02]  /*60a0*/  F2FP.F16.F32.PACK_AB R82, RZ, R82 ;  /* 0x00000052ff52723e */ /* 0x000fe400000000ff */
[----:B------:R-:W-:Y:S02]  /*60b0*/  F2FP.F16.F32.PACK_AB R83, RZ, R83 ;  /* 0x00000053ff53723e */ /* 0x000fe400000000ff */
[----:B------:R-:W-:Y:S01]  /*60c0*/  F2FP.F16.F32.PACK_AB R84, RZ, R84 ;  /* 0x00000054ff54723e */ /* 0x000fe200000000ff */
[----:B0-----:R-:W-:Y:S01]  /*60d0*/  @P5 IMAD.MOV.U32 R4, RZ, RZ, R8 ;  /* 0x000000ffff045224 */ /* 0x001fe200078e0008 */
[----:B------:R-:W-:Y:S01]  /*60e0*/  F2FP.F16.F32.PACK_AB R85, RZ, R85 ;  /* 0x00000055ff55723e */ /* 0x000fe200000000ff */
[----:B------:R-:W-:Y:S01]  /*60f0*/  @P5 IMAD.MOV.U32 R5, RZ, RZ, R9 ;  /* 0x000000ffff055224 */ /* 0x000fe200078e0009 */
[----:B------:R-:W-:-:S02]  /*6100*/  F2FP.F16.F32.PACK_AB R86, RZ, R86 ;  /* 0x00000056ff56723e */ /* 0x000fc400000000ff */
[----:B------:R-:W-:Y:S02]  /*6110*/  F2FP.F16.F32.PACK_AB R87, RZ, R87 ;  /* 0x00000057ff57723e */ /* 0x000fe400000000ff */
[----:B------:R0:W-:Y:S01]  /*6120*/  @P5 STG.E.U16 desc[UR38][R4.64+0xd2], R79 ;  /* 0x0000d24f04005986 */ /* 0x0001e2000c101526 */
[C---:B------:R-:W-:Y:S02]  /*6130*/  ISETP.GT.AND P5, PT, R3.reuse, RZ, P3 ;  /* 0x000000ff0300720c */ /* 0x040fe40001fa4270 */
[----:B------:R-:W-:-:S11]  /*6140*/  ISETP.GT.AND P3, PT, R3, 0x8, P3 ;  /* 0x000000080300780c */ /* 0x000fd60001f64270 */
[----:B0-----:R-:W-:Y:S02]  /*6150*/  @P5 IMAD.MOV.U32 R4, RZ, RZ, R6 ;  /* 0x000000ffff045224 */ /* 0x001fe400078e0006 */
[----:B------:R-:W-:-:S05]  /*6160*/  @P5 IMAD.MOV.U32 R5, RZ, RZ, R7 ;  /* 0x000000ffff055224 */ /* 0x000fca00078e0007 */
[----:B------:R0:W-:Y:S01]  /*6170*/  @P5 STG.E.U16 desc[UR38][R4.64+0xe0], R80 ;  /* 0x0000e05004005986 */ /* 0x0001e2000c101526 */
[C---:B------:R-:W-:Y:S02]  /*6180*/  ISETP.GT.AND P5, PT, R3.reuse, RZ, P0 ;  /* 0x000000ff0300720c */ /* 0x040fe400007a4270 */
[----:B------:R-:W-:Y:S01]  /*6190*/  ISETP.GT.AND P0, PT, R3, 0x8, P0 ;  /* 0x000000080300780c */ /* 0x000fe20000704270 */
[----:B0-----:R-:W-:Y:S02]  /*61a0*/  @P4 IMAD.MOV.U32 R4, RZ, RZ, R6 ;  /* 0x000000ffff044224 */ /* 0x001fe400078e0006 */
[----:B------:R-:W-:-:S05]  /*61b0*/  @P4 IMAD.MOV.U32 R5, RZ, RZ, R7 ;  /* 0x000000ffff054224 */ /* 0x000fca00078e0007 */
[----:B------:R0:W-:Y:S01]  /*61c0*/  @P4 STG.E.U16 desc[UR38][R4.64+0xe2], R81 ;  /* 0x0000e25104004986 */ /* 0x0001e2000c101526 */
[C---:B------:R-:W-:Y:S02]  /*61d0*/  ISETP.GT.AND P4, PT, R3.reuse, RZ, P1 ;  /* 0x000000ff0300720c */ /* 0x040fe40000f84270 */
[----:B------:R-:W-:Y:S01]  /*61e0*/  ISETP.GT.AND P1, PT, R3, 0x8, P1 ;  /* 0x000000080300780c */ /* 0x000fe20000f24270 */
[----:B0-----:R-:W-:Y:S02]  /*61f0*/  @P3 IMAD.MOV.U32 R4, RZ, RZ, R8 ;  /* 0x000000ffff043224 */ /* 0x001fe400078e0008 */
[----:B------:R-:W-:-:S05]  /*6200*/  @P3 IMAD.MOV.U32 R5, RZ, RZ, R9 ;  /* 0x000000ffff053224 */ /* 0x000fca00078e0009 */
[----:B------:R0:W-:Y:S02]  /*6210*/  @P3 STG.E.U16 desc[UR38][R4.64+0xe0], R82 ;  /* 0x0000e05204003986 */ /* 0x0001e4000c101526 */
[----:B0-----:R-:W-:Y:S02]  /*6220*/  @P2 IMAD.MOV.U32 R4, RZ, RZ, R8 ;  /* 0x000000ffff042224 */ /* 0x001fe400078e0008 */
[----:B------:R-:W-:-:S05]  /*6230*/  @P2 IMAD.MOV.U32 R5, RZ, RZ, R9 ;  /* 0x000000ffff052224 */ /* 0x000fca00078e0009 */
[----:B------:R0:W-:Y:S02]  /*6240*/  @P2 STG.E.U16 desc[UR38][R4.64+0xe2], R83 ;  /* 0x0000e25304002986 */ /* 0x0001e4000c101526 */
[----:B0-----:R-:W-:Y:S02]  /*6250*/  @P4 IMAD.MOV.U32 R4, RZ, RZ, R6 ;  /* 0x000000ffff044224 */ /* 0x001fe400078e0006 */
[----:B------:R-:W-:-:S05]  /*6260*/  @P4 IMAD.MOV.U32 R5, RZ, RZ, R7 ;  /* 0x000000ffff054224 */ /* 0x000fca00078e0007 */
[----:B------:R0:W-:Y:S04]  /*6270*/  @P4 STG.E.U16 desc[UR38][R4.64+0xf0], R84 ;  /* 0x0000f05404004986 */ /* 0x0001e8000c101526 */
[----:B------:R1:W-:Y:S01]  /*6280*/  @P5 STG.E.U16 desc[UR38][R6.64+0xf2], R85 ;  /* 0x0000f25506005986 */ /* 0x0003e2000c101526 */
[----:B0-----:R-:W-:Y:S02]  /*6290*/  @P1 IMAD.MOV.U32 R4, RZ, RZ, R8 ;  /* 0x000000ffff041224 */ /* 0x001fe400078e0008 */
[----:B------:R-:W-:-:S05]  /*62a0*/  @P1 IMAD.MOV.U32 R5, RZ, RZ, R9 ;  /* 0x000000ffff051224 */ /* 0x000fca00078e0009 */
[----:B------:R1:W-:Y:S04]  /*62b0*/  @P1 STG.E.U16 desc[UR38][R4.64+0xf0], R86 ;  /* 0x0000f05604001986 */ /* 0x0003e8000c101526 */
[----:B------:R1:W-:Y:S02]  /*62c0*/  @P0 STG.E.U16 desc[UR38][R8.64+0xf2], R87 ;  /* 0x0000f25708000986 */ /* 0x0003e4000c101526 */
.L_x_160:
[----:B------:R-:W-:Y:S05]  /*62d0*/  BSYNC B0 ;  /* 0x0000000000007941 */ /* 0x000fea0003800000 */
.L_x_34:
[----:B------:R-:W-:Y:S01]  /*62e0*/  IADD3 R16, P0, R16, UR36, RZ ;  /* 0x0000002410107c10 */ /* 0x000fe2000ff1e0ff */
[----:B------:R-:W-:Y:S01]  /*62f0*/  ULDC.64 UR4, c[0x0][0x650] ;  /* 0x0001940000047ab9 */ /* 0x000fe20000000a00 */
[----:B------:R-:W-:Y:S01]  /*6300*/  PRMT R3, RZ, 0x7610, R3 ;  /* 0x00007610ff037816 */ /* 0x000fe20000000003 */
[----:B------:R-:W-:Y:S01]  /*6310*/  IMAD.MOV.U32 R100, RZ, RZ, -0x1 ;  /* 0xffffffffff647424 */ /* 0x000fe200078e00ff */
[----:B------:R-:W-:Y:S01]  /*6320*/  IADD3.X R17, R17, UR42, RZ, P0, !PT ;  /* 0x0000002a11117c10 */ /* 0x000fe200087fe4ff */
[----:B------:R-:W-:Y:S01]  /*6330*/  IMAD.MOV.U32 R101, RZ, RZ, -0x1 ;  /* 0xffffffffff657424 */ /* 0x000fe200078e00ff */
[----:B------:R-:W-:-:S04]  /*6340*/  ISETP.GE.U32.AND P0, PT, R16, UR4, PT ;  /* 0x0000000410007c0c */ /* 0x000fc8000bf06070 */
[----:B------:R-:W-:-:S13]  /*6350*/  ISETP.GE.U32.AND.EX P0, PT, R17, UR5, PT, P0 ;  /* 0x0000000511007c0c */ /* 0x000fda000bf06100 */
[----:B------:R-:W-:Y:S05]  /*6360*/  @P0 BRA `(.L_x_161) ;  /* 0x00000004004c0947 */ /* 0x000fea0003800000 */
[----:B------:R-:W0:Y:S01]  /*6370*/  LDC.64 R10, c[0x0][0x628] ;  /* 0x00018a00ff0a7b82 */ /* 0x000e220000000a00 */
[----:B---3--:R-:W3:Y:S01]  /*6380*/  S2R R12, SR_CTAID.X ;  /* 0x00000000000c7919 */ /* 0x008ee20000002500 */
[----:B-12-4-:R-:W-:Y:S02]  /*6390*/  IMAD.MOV.U32 R8, RZ, RZ, R16 ;  /* 0x000000ffff087224 */ /* 0x016fe400078e0010 */
[----:B------:R-:W-:Y:S01]  /*63a0*/  IMAD.MOV.U32 R9, RZ, RZ, R17 ;  /* 0x000000ffff097224 */ /* 0x000fe200078e0011 */
[----:B------:R-:W1:Y:S03]  /*63b0*/  S2R R20, SR_CTAID.Y ;  /* 0x0000000000147919 */ /* 0x000e660000002600 */
[----:B------:R-:W2:Y:S08]  /*63c0*/  LDC R0, c[0x0][0x630] ;  /* 0x00018c00ff007b82 */ /* 0x000eb00000000800 */
[----:B------:R-:W4:Y:S01]  /*63d0*/  LDC.64 R14, c[0x0][0x620] ;  /* 0x00018800ff0e7b82 */ /* 0x000f220000000a00 */
[----:B0-----:R-:W-:-:S04]  /*63e0*/  ISETP.NE.U32.AND P0, PT, R10, RZ, PT ;  /* 0x000000ff0a00720c */ /* 0x001fc80003f05070 */
[----:B------:R-:W-:-:S13]  /*63f0*/  ISETP.NE.AND.EX P0, PT, R11, RZ, PT, P0 ;  /* 0x000000ff0b00720c */ /* 0x000fda0003f05300 */
[----:B-1234-:R-:W-:Y:S05]  /*6400*/  @!P0 BRA `(.L_x_162) ;  /* 0x0000000000288947 */ /* 0x01efea0003800000 */
        /* <DEDUP_REMOVED lines=10> */
.L_x_162:
[-CC-:B------:R-:W-:Y:S01]  /*64b0*/  SHF.R.U64 R101, R8, R0.reuse, R9.reuse ;  /* 0x0000000008657219 */ /* 0x180fe20000001209 */
[----:B------:R-:W0:Y:S01]  /*64c0*/  LDC.64 R26, c[0x0][0x640] ;  /* 0x00019000ff1a7b82 */ /* 0x000e220000000a00 */
[----:B------:R-:W-:Y:S01]  /*64d0*/  SHF.R.U32.HI R0, RZ, R0, R9 ;  /* 0x00000000ff007219 */ /* 0x000fe20000011609 */
[----:B------:R-:W-:Y:S01]  /*64e0*/  ULDC UR4, c[0x0][0x150] ;  /* 0x0000540000047ab9 */ /* 0x000fe20000000800 */
[----:B------:R-:W-:Y:S02]  /*64f0*/  IADD3 R3, P0, RZ, -R101, RZ ;  /* 0x80000065ff037210 */ /* 0x000fe40007f1e0ff */
[----:B------:R-:W-:-:S03]  /*6500*/  I2FP.F32.U32 R7, R12 ;  /* 0x0000000c00077245 */ /* 0x000fc60000201000 */
[----:B------:R-:W1:Y:S01]  /*6510*/  LDC R6, c[0x0][0x618] ;  /* 0x00018600ff067b82 */ /* 0x000e620000000800 */
[----:B------:R-:W-:Y:S02]  /*6520*/  IMAD.X R5, RZ, RZ, ~R0, P0 ;  /* 0x000000ffff057224 */ /* 0x000fe400000e0e00 */
[----:B------:R-:W-:Y:S01]  /*6530*/  FMUL R7, R7, UR4 ;  /* 0x0000000407077c20 */ /* 0x000fe20008400000 */
[----:B------:R-:W-:Y:S01]  /*6540*/  ULDC UR4, c[0x0][0x154] ;  /* 0x0000550000047ab9 */ /* 0x000fe20000000800 */
[-C--:B------:R-:W-:Y:S02]  /*6550*/  IMAD R0, R5, R14.reuse, RZ ;  /* 0x0000000e05007224 */ /* 0x080fe400078e02ff */
[C---:B------:R-:W-:Y:S01]  /*6560*/  IMAD.WIDE.U32 R4, R3.reuse, R14, R16 ;  /* 0x0000000e03047225 */ /* 0x040fe200078e0010 */
[----:B------:R-:W2:Y:S01]  /*6570*/  LDC R8, c[0x0][0x608] ;  /* 0x00018200ff087b82 */ /* 0x000ea20000000800 */
[----:B------:R-:W3:Y:S02]  /*6580*/  F2I.U32.TRUNC.NTZ R7, R7 ;  /* 0x0000000700077305 */ /* 0x000ee4000020f000 */
[----:B------:R-:W-:Y:S01]  /*6590*/  IMAD R3, R3, R15, R0 ;  /* 0x0000000f03037224 */ /* 0x000fe200078e0200 */
[----:B------:R-:W-:-:S03]  /*65a0*/  I2FP.F32.U32 R0, R20 ;  /* 0x0000001400007245 */ /* 0x000fc60000201000 */
[----:B------:R-:W-:Y:S01]  /*65b0*/  IMAD.IADD R3, R5, 0x1, R3 ;  /* 0x0000000105037824 */ /* 0x000fe200078e0203 */
[----:B------:R-:W4:Y:S01]  /*65c0*/  LDC R11, c[0x0][0x658] ;  /* 0x00019600ff0b7b82 */ /* 0x000f220000000800 */
[----:B0-----:R-:W-:-:S04]  /*65d0*/  ISETP.NE.U32.AND P0, PT, R26, RZ, PT ;  /* 0x000000ff1a00720c */ /* 0x001fc80003f05070 */
[----:B------:R-:W-:-:S03]  /*65e0*/  ISETP.NE.AND.EX P0, PT, R27, RZ, PT, P0 ;  /* 0x000000ff1b00720c */ /* 0x000fc60003f05300 */
[----:B------:R-:W0:Y:S01]  /*65f0*/  LDC R9, c[0x0][0x144] ;  /* 0x00005100ff097b82 */ /* 0x000e220000000800 */
[-C--:B-1----:R-:W-:Y:S01]  /*6600*/  SHF.R.U64 R10, R4, R6.reuse, R3 ;  /* 0x00000006040a7219 */ /* 0x082fe20000001203 */
[----:B---3--:R-:W-:Y:S01]  /*6610*/  IMAD.MOV R7, RZ, RZ, -R7 ;  /* 0x000000ffff077224 */ /* 0x008fe200078e0a07 */
[----:B------:R-:W-:Y:S01]  /*6620*/  SHF.R.U32.HI R3, RZ, R6, R3 ;  /* 0x00000006ff037219 */ /* 0x000fe20000011603 */
[----:B------:R-:W-:-:S04]  /*6630*/  FMUL R6, R0, UR4 ;  /* 0x0000000400067c20 */ /* 0x000fc80008400000 */
[----:B------:R-:W1:Y:S01]  /*6640*/  LDC R21, c[0x0][0x148] ;  /* 0x00005200ff157b82 */ /* 0x000e620000000800 */
[----:B------:R3:W0:Y:S01]  /*6650*/  F2I.U32.TRUNC.NTZ R14, R6 ;  /* 0x00000006000e7305 */ /* 0x000622000020f000 */
[-CC-:B--2---:R-:W-:Y:S02]  /*6660*/  SHF.R.U64 R13, R10, R8.reuse, R3.reuse ;  /* 0x000000080a0d7219 */ /* 0x184fe40000001203 */
[----:B------:R-:W-:-:S04]  /*6670*/  SHF.R.U32.HI R0, RZ, R8, R3 ;  /* 0x00000008ff007219 */ /* 0x000fc80000011603 */
[----:B-----5:R-:W2:Y:S01]  /*6680*/  LDC R24, c[0x0][0x648] ;  /* 0x00019200ff187b82 */ /* 0x020ea20000000800 */
[-CC-:B----4-:R-:W-:Y:S02]  /*6690*/  SHF.R.U64 R15, R13, R11.reuse, R0.reuse ;  /* 0x0000000b0d0f7219 */ /* 0x190fe40000001200 */
[----:B------:R-:W-:-:S03]  /*66a0*/  SHF.R.U32.HI R5, RZ, R11, R0 ;  /* 0x0000000bff057219 */ /* 0x000fc60000011600 */
[----:B------:R-:W-:Y:S02]  /*66b0*/  IMAD.MOV.U32 R4, RZ, RZ, R15 ;  /* 0x000000ffff047224 */ /* 0x000fe400078e000f */
[----:B------:R-:W4:Y:S01]  /*66c0*/  LDC R28, c[0x0][0x638] ;  /* 0x00018e00ff1c7b82 */ /* 0x000f220000000800 */
[----:B0-----:R-:W-:-:S07]  /*66d0*/  IMAD R25, R9, R7, R12 ;  /* 0x0000000709197224 */ /* 0x001fce00078e020c */
[----:B------:R-:W0:Y:S08]  /*66e0*/  LDC R29, c[0x0][0x610] ;  /* 0x00018400ff1d7b82 */ /* 0x000e300000000800 */
[----:B------:R-:W0:Y:S01]  /*66f0*/  LDC R30, c[0x0][0x600] ;  /* 0x00018000ff1e7b82 */ /* 0x000e220000000800 */
[----:B-123--:R-:W-:Y:S05]  /*6700*/  @!P0 BRA `(.L_x_163) ;  /* 0x0000000000288947 */ /* 0x00efea0003800000 */
[----:B------:R-:W1:Y:S02]  /*6710*/  LDC R0, c[0x0][0x64c] ;  /* 0x00019300ff007b82 */ /* 0x000e640000000800 */
[----:B-1----:R-:W-:-:S05]  /*6720*/  IADD3 R3, P0, R15, R0, RZ ;  /* 0x000000000f037210 */ /* 0x002fca0007f1e0ff */
        /* <DEDUP_REMOVED lines=8> */
.L_x_163:
[----:B------:R-:W-:Y:S01]  /*67b0*/  ISETP.NE.AND P0, PT, R2, 0x1, PT ;  /* 0x000000010200780c */ /* 0x000fe20003f05270 */
[----:B------:R-:W-:Y:S01]  /*67c0*/  IMAD.MOV R14, RZ, RZ, -R14 ;  /* 0x000000ffff0e7224 */ /* 0x000fe200078e0a0e */
[----:B------:R-:W-:Y:S02]  /*67d0*/  SHF.R.U64 R3, R4, R24, R5 ;  /* 0x0000001804037219 */ /* 0x000fe40000001205 */
[----:B------:R-:W-:Y:S02]  /*67e0*/  LOP3.LUT R0, R13, R98, RZ, 0xc0, !PT ;  /* 0x000000620d007212 */ /* 0x000fe400078ec0ff */
[----:B------:R-:W-:Y:S01]  /*67f0*/  LOP3.LUT R10, R10, R97, RZ, 0xc0, !PT ;  /* 0x000000610a0a7212 */ /* 0x000fe200078ec0ff */
[----:B------:R-:W-:Y:S02]  /*6800*/  IMAD.MOV R4, RZ, RZ, -R3 ;  /* 0x000000ffff047224 */ /* 0x000fe400078e0a03 */
[----:B------:R-:W-:Y:S02]  /*6810*/  IMAD R0, R93, R3, R0 ;  /* 0x000000035d007224 */ /* 0x000fe400078e0200 */
[----:B----4-:R-:W-:-:S02]  /*6820*/  IMAD R3, R4, R28, R15 ;  /* 0x0000001c04037224 */ /* 0x010fc400078e020f */
[----:B------:R-:W-:Y:S02]  /*6830*/  @P0 IMAD R25, R21, R14, R20 ;  /* 0x0000000e15190224 */ /* 0x000fe400078e0214 */
[----:B0-----:R-:W-:Y:S02]  /*6840*/  IMAD R5, R3, R30, R10 ;  /* 0x0000001e03057224 */ /* 0x001fe400078e020a */
[----:B------:R-:W-:Y:S02]  /*6850*/  IMAD R0, R0, R29, R25 ;  /* 0x0000001d00007224 */ /* 0x000fe400078e0219 */
[----:B------:R-:W-:-:S03]  /*6860*/  IMAD.MOV.U32 R4, RZ, RZ, 0x1 ;  /* 0x00000001ff047424 */ /* 0x000fc600078e00ff */
[----:B------:R-:W-:Y:S02]  /*6870*/  SEL R100, R5, R0, !P0 ;  /* 0x0000000005647207 */ /* 0x000fe40004000000 */
[----:B------:R-:W-:Y:S02]  /*6880*/  PRMT R3, R4, 0x7610, R3 ;  /* 0x0000761004037816 */ /* 0x000fe40000000003 */
[----:B------:R-:W-:-:S07]  /*6890*/  SEL R0, R0, R5, !P0 ;  /* 0x0000000500007207 */ /* 0x000fce0004000000 */
.L_x_161:
[----:B------:R-:W-:Y:S01]  /*68a0*/  UIMAD.WIDE.U32 UR4, UR41, 0x24924925, URZ ;  /* 0x24924925290478a5 */ /* 0x000fe2000f8e003f */
[----:B------:R-:W-:Y:S01]  /*68b0*/  LOP3.LUT P0, RZ, R3, 0xff, RZ, 0xc0, !PT ;  /* 0x000000ff03ff7812 */ /* 0x000fe2000780c0ff */
[----:B------:R-:W-:Y:S02]  /*68c0*/  IMAD.MOV.U32 R103, RZ, RZ, R0 ;  /* 0x000000ffff677224 */ /* 0x000fe400078e0000 */
[----:B------:R-:W-:-:S04]  /*68d0*/  UIADD3 UR4, UR41, -UR5, URZ ;  /* 0x8000000529047290 */ /* 0x000fc8000fffe03f */
[----:B------:R-:W-:-:S04]  /*68e0*/  ULEA.HI UR4, UR4, UR5, URZ, 0x1f ;  /* 0x0000000504047291 */ /* 0x000fc8000f8ff83f */
[----:B------:R-:W-:-:S04]  /*68f0*/  USHF.R.U32.HI UR4, URZ, 0x2, UR4 ;  /* 0x000000023f047899 */ /* 0x000fc80008011604 */
[----:B------:R-:W-:Y:S01]  /*6900*/  UIMAD UR41, UR4, -0x7, UR41 ;  /* 0xfffffff9042978a4 */ /* 0x000fe2000f8e0229 */
[----:B------:R-:W-:Y:S11]  /*6910*/  @P0 BRA `(.L_x_164) ;  /* 0xffffffa800f00947 */ /* 0x000ff6000383ffff */
[----:B------:R-:W-:Y:S05]  /*6920*/  EXIT ;  /* 0x000000000000794d */ /* 0x000fea0003800000 */
.L_x_7:
        /* <DEDUP_REMOVED lines=26> */
.L_x_166:
[----:B------:R-:W0:Y:S01]  /*6ad0*/  LDC.64 R28, c[0x0][0x640] ;  /* 0x00019000ff1c7b82 */ /* 0x000e220000000a00 */
[-CC-:B------:R-:W-:Y:S01]  /*6ae0*/  SHF.R.U64 R21, R14, R8.reuse, R15.reuse ;  /* 0x000000080e157219 */ /* 0x180fe2000000120f */
[----:B------:R-:W-:Y:S01]  /*6af0*/  IMAD.MOV.U32 R31, RZ, RZ, 0x1 ;  /* 0x00000001ff1f7424 */ /* 0x000fe200078e00ff */
[----:B------:R-:W-:Y:S02]  /*6b00*/  SHF.R.U32.HI R7, RZ, R8, R15 ;  /* 0x00000008ff077219 */ /* 0x000fe4000001160f */
[----:B------:R-:W-:-:S03]  /*6b10*/  IADD3 R13, P0, RZ, -R21, RZ ;  /* 0x80000015ff0d7210 */ /* 0x000fc60007f1e0ff */
[----:B------:R-:W1:Y:S02]  /*6b20*/  LDC R12, c[0x0][0x618] ;  /* 0x00018600ff0c7b82 */ /* 0x000e640000000800 */
[----:B------:R-:W-:Y:S02]  /*6b30*/  IMAD.X R7, RZ, RZ, ~R7, P0 ;  /* 0x000000ffff077224 */ /* 0x000fe400000e0e07 */
[----:B------:R-:W-:-:S04]  /*6b40*/  IMAD.WIDE.U32 R10, R13, R24, R16 ;  /* 0x000000180d0a7225 */ /* 0x000fc800078e0010 */
[----:B------:R-:W2:Y:S01]  /*6b50*/  LDC R14, c[0x0][0x608] ;  /* 0x00018200ff0e7b82 */ /* 0x000ea20000000800 */
[----:B------:R-:W-:-:S04]  /*6b60*/  IMAD R8, R7, R24, RZ ;  /* 0x0000001807087224 */ /* 0x000fc800078e02ff */
[----:B------:R-:W-:-:S03]  /*6b70*/  IMAD R7, R13, R25, R8 ;  /* 0x000000190d077224 */ /* 0x000fc600078e0208 */
[----:B------:R-:W3:Y:S01]  /*6b80*/  LDC R26, c[0x0][0x658] ;  /* 0x00019600ff1a7b82 */ /* 0x000ee20000000800 */
[----:B------:R-:W-:Y:S01]  /*6b90*/  IMAD.IADD R7, R11, 0x1, R7 ;  /* 0x000000010b077824 */ /* 0x000fe200078e0207 */
[----:B0-----:R-:W-:Y:S01]  /*6ba0*/  ISETP.NE.U32.AND P0, PT, R28, RZ, PT ;  /* 0x000000ff1c00720c */ /* 0x001fe20003f05070 */
[----:B------:R-:W-:-:S03]  /*6bb0*/  IMAD.MOV.U32 R11, RZ, RZ, -0x1 ;  /* 0xffffffffff0b7424 */ /* 0x000fc600078e00ff */
        /* <DEDUP_REMOVED lines=8> */
[-C--:B---3--:R-:W-:Y:S02]  /*6c40*/  SHF.L.U32 R10, R11, R26.reuse, RZ ;  /* 0x0000001a0b0a7219 */ /* 0x088fe400000006ff */
[--C-:B------:R-:W-:Y:S02]  /*6c50*/  SHF.R.U64 R24, R22, R26, R7.reuse ;  /* 0x0000001a16187219 */ /* 0x100fe40000001207 */
[----:B------:R-:W-:Y:S02]  /*6c60*/  LOP3.LUT R33, RZ, R10, RZ, 0x33, !PT ;  /* 0x0000000aff217212 */ /* 0x000fe400078e33ff */
[----:B------:R-:W-:Y:S01]  /*6c70*/  SHF.R.U32.HI R11, RZ, R26, R7 ;  /* 0x0000001aff0b7219 */ /* 0x000fe20000011607 */
[----:B------:R-:W3:Y:S01]  /*6c80*/  LDC R30, c[0x0][0x610] ;  /* 0x00018400ff1e7b82 */ /* 0x000ee20000000800 */
[----:B------:R-:W-:Y:S01]  /*6c90*/  IMAD.MOV.U32 R10, RZ, RZ, R24 ;  /* 0x000000ffff0a7224 */ /* 0x000fe200078e0018 */
[----:B------:R-:W-:Y:S06]  /*6ca0*/  @!P0 BRA `(.L_x_167) ;  /* 0x0000000000288947 */ /* 0x000fec0003800000 */
        /* <DEDUP_REMOVED lines=10> */
.L_x_167:
[----:B------:R-:W-:Y:S02]  /*6d50*/  ISETP.NE.AND P0, PT, R2, 0x1, PT ;  /* 0x000000010200780c */ /* 0x000fe40003f05270 */
[----:B-1----:R-:W-:Y:S01]  /*6d60*/  SHF.R.U64 R8, R10, R8, R11 ;  /* 0x000000080a087219 */ /* 0x002fe2000000120b */
[----:B0-----:R-:W-:Y:S01]  /*6d70*/  VIADD R11, R25, 0xffffffff ;  /* 0xffffffff190b7836 */ /* 0x001fe20000000000 */
[----:B------:R-:W-:Y:S02]  /*6d80*/  SHF.L.U32 R31, R31, R26, RZ ;  /* 0x0000001a1f1f7219 */ /* 0x000fe400000006ff */
[----:B------:R-:W-:Y:S01]  /*6d90*/  LOP3.LUT R5, R22, R33, RZ, 0xc0, !PT ;  /* 0x0000002116057212 */ /* 0x000fe200078ec0ff */
[----:B------:R-:W-:-:S04]  /*6da0*/  IMAD.MOV R7, RZ, RZ, -R8 ;  /* 0x000000ffff077224 */ /* 0x000fc800078e0a08 */
[----:B------:R-:W-:Y:S02]  /*6db0*/  IMAD R5, R31, R8, R5 ;  /* 0x000000081f057224 */ /* 0x000fe400078e0205 */
[----:B------:R-:W-:Y:S01]  /*6dc0*/  @P0 IMAD R6, R9, R23, R4 ;  /* 0x0000001709060224 */ /* 0x000fe200078e0204 */
[----:B------:R-:W-:Y:S01]  /*6dd0*/  LOP3.LUT R9, R20, R11, RZ, 0xc0, !PT ;  /* 0x0000000b14097212 */ /* 0x000fe200078ec0ff */
[----:B--2---:R-:W-:Y:S02]  /*6de0*/  IMAD R4, R7, R27, R24 ;  /* 0x0000001b07047224 */ /* 0x004fe400078e0218 */
[----:B---3--:R-:W-:Y:S02]  /*6df0*/  IMAD R6, R5, R30, R6 ;  /* 0x0000001e05067224 */ /* 0x008fe400078e0206 */
[----:B------:R-:W-:Y:S02]  /*6e00*/  IMAD R5, R4, R25, R9 ;  /* 0x0000001904057224 */ /* 0x000fe400078e0209 */
[----:B------:R-:W-:-:S02]  /*6e10*/  IMAD.MOV.U32 R8, RZ, RZ, 0x1 ;  /* 0x00000001ff087424 */ /* 0x000fc400078e00ff */
[----:B------:R-:W-:Y:S01]  /*6e20*/  IMAD.MOV.U32 R7, RZ, RZ, R21 ;  /* 0x000000ffff077224 */ /* 0x000fe200078e0015 */
[----:B------:R-:W-:Y:S02]  /*6e30*/  SEL R19, R5, R6, !P0 ;  /* 0x0000000605137207 */ /* 0x000fe40004000000 */
[----:B------:R-:W-:-:S07]  /*6e40*/  SEL R12, R6, R5, !P0 ;  /* 0x00000005060c7207 */ /* 0x000fce0004000000 */
.L_x_165:
[----:B------:R-:W-:-:S08]  /*6e50*/  NOP ;  /* 0x0000000000007918 */ /* 0x000fd00000000000 */
[----:B------:R-:W0:-:S00]  /*6e60*/  USETMAXREG.DEALLOC.CTAPOOL 0x28 ;  /* 0x00000028000079c8 */ /* 0x000e0000080e0500 */
[----:B0-----:R-:W-:-:S13]  /*6e70*/  ISETP.NE.AND P0, PT, R3, RZ, PT ;  /* 0x000000ff0300720c */ /* 0x001fda0003f05270 */
[----:B------:R-:W-:Y:S05]  /*6e80*/  @P0 EXIT ;  /* 0x000000000000094d */ /* 0x000fea0003800000 */
[----:B------:R-:W-:Y:S01]  /*6e90*/  LOP3.LUT P0, RZ, R8, 0xff, RZ, 0xc0, !PT ;  /* 0x000000ff08ff7812 */ /* 0x000fe2000780c0ff */
[----:B------:R-:W-:Y:S02]  /*6ea0*/  IMAD.MOV.U32 R3, RZ, RZ, 0x1 ;  /* 0x00000001ff037424 */ /* 0x000fe400078e00ff */
[----:B------:R-:W-:-:S10]  /*6eb0*/  IMAD.MOV.U32 R13, RZ, RZ, RZ ;  /* 0x000000ffff0d7224 */ /* 0x000fd400078e00ff */
[----:B------:R-:W-:Y:S05]  /*6ec0*/  @!P0 BRA `(.L_x_168) ;  /* 0x0000000c006c8947 */ /* 0x000fea0003800000 */
[----:B------:R-:W0:Y:S01]  /*6ed0*/  LDC R3, c[0x0][0x28c] ;  /* 0x0000a300ff037b82 */ /* 0x000e220000000800 */
[----:B------:R-:W-:Y:S01]  /*6ee0*/  UMOV UR10, 0x1 ;  /* 0x00000001000a7882 */ /* 0x000fe20000000000 */
[----:B------:R-:W-:Y:S01]  /*6ef0*/  ULDC UR5, c[0x0][0x658] ;  /* 0x0001960000057ab9 */ /* 0x000fe20000000800 */
[----:B------:R-:W-:Y:S01]  /*6f00*/  UMOV UR7, 0xffffffff ;  /* 0xffffffff00077882 */ /* 0x000fe20000000000 */
[----:B------:R-:W-:Y:S01]  /*6f10*/  BSSY B0, `(.L_x_168) ;  /* 0x00000d6000007945 */ /* 0x000fe20003800000 */
[----:B------:R-:W-:Y:S01]  /*6f20*/  USHF.L.U32 UR7, UR7, UR5, URZ ;  /* 0x0000000507077299 */ /* 0x000fe2000800063f */
[----:B------:R-:W-:Y:S01]  /*6f30*/  IMAD.MOV.U32 R11, RZ, RZ, 0x1 ;  /* 0x00000001ff0b7424 */ /* 0x000fe200078e00ff */
[----:B------:R-:W-:Y:S01]  /*6f40*/  LOP3.LUT R10, R18, 0x2, RZ, 0xfc, !PT ;  /* 0x00000002120a7812 */ /* 0x000fe200078efcff */
[----:B------:R-:W1:Y:S01]  /*6f50*/  S2UR UR9, SR_CgaCtaId ;  /* 0x00000000000979c3 */ /* 0x000e620000008800 */
[----:B------:R-:W-:Y:S01]  /*6f60*/  IMAD.MOV.U32 R13, RZ, RZ, RZ ;  /* 0x000000ffff0d7224 */ /* 0x000fe200078e00ff */
[----:B------:R-:W-:Y:S01]  /*6f70*/  ULDC UR4, c[0x0][0x600] ;  /* 0x0001800000047ab9 */ /* 0x000fe20000000800 */
[----:B------:R-:W-:Y:S01]  /*6f80*/  UMOV UR14, 0x55 ;  /* 0x00000055000e7882 */ /* 0x000fe20000000000 */
[----:B------:R-:W-:-:S02]  /*6f90*/  UIADD3 UR4, UR4, -0x1, URZ ;  /* 0xffffffff04047890 */ /* 0x000fc4000fffe03f */
[----:B------:R-:W-:Y:S02]  /*6fa0*/  USHF.L.U32 UR5, UR10, UR5, URZ ;  /* 0x000000050a057299 */ /* 0x000fe4000800063f */
[----:B------:R-:W-:Y:S01]  /*6fb0*/  ULOP3.LUT UR7, URZ, UR7, URZ, 0x33, !UPT ;  /* 0x000000073f077292 */ /* 0x000fe2000f8e333f */
[----:B------:R-:W-:Y:S01]  /*6fc0*/  ULDC.64 UR24, c[0x0][0x198] ;  /* 0x0000660000187ab9 */ /* 0x000fe20000000a00 */
[----:B0-----:R-:W-:-:S05]  /*6fd0*/  VIADD R3, R3, 0x3f ;  /* 0x0000003f03037836 */ /* 0x001fca0000000000 */
[----:B------:R-:W-:Y:S01]  /*6fe0*/  SHF.R.S32.HI R4, RZ, 0x1f, R3 ;  /* 0x0000001fff047819 */ /* 0x000fe20000011403 */
[----:B-1----:R-:W-:-:S03]  /*6ff0*/  ULOP3.LUT UR8, UR9, 0x1, URZ, 0xc0, !UPT ;  /* 0x0000000109087892 */ /* 0x002fc6000f8ec03f */
[----:B------:R-:W-:Y:S01]  /*7000*/  LEA.HI R4, R4, R3, RZ, 0x6 ;  /* 0x0000000304047211 */ /* 0x000fe200078f30ff */
[----:B------:R-:W-:Y:S01]  /*7010*/  USHF.R.U32.HI UR26, URZ, 0x1, UR9 ;  /* 0x000000013f1a7899 */ /* 0x000fe20008011609 */
[----:B------:R-:W-:Y:S01]  /*7020*/  IMAD.MOV.U32 R3, RZ, RZ, 0x1 ;  /* 0x00000001ff037424 */ /* 0x000fe200078e00ff */
[----:B------:R-:W-:Y:S01]  /*7030*/  USHF.L.U32 UR6, UR9, 0x6, URZ ;  /* 0x0000000609067899 */ /* 0x000fe2000800063f */
[----:B------:R-:W-:Y:S01]  /*7040*/  SHF.R.S32.HI R8, RZ, 0x6, R4 ;  /* 0x00000006ff087819 */ /* 0x000fe20000011404 */
[----:B------:R-:W-:Y:S02]  /*7050*/  USHF.L.U32 UR27, UR9, 0xc, URZ ;  /* 0x0000000c091b7899 */ /* 0x000fe4000800063f */
[----:B------:R-:W-:Y:S02]  /*7060*/  ULOP3.LUT UR9, UR9, 0xfffffffe, URZ, 0xc0, !UPT ;  /* 0xfffffffe09097892 */ /* 0x000fe4000f8ec03f */
[----:B------:R-:W-:Y:S01]  /*7070*/  UISETP.GT.U32.AND UP0, UPT, UR8, 0xffff, UPT ;  /* 0x0000ffff0800788c */ /* 0x000fe2000bf04070 */
[----:B------:R-:W-:Y:S01]  /*7080*/  VIADD R9, R8, 0x1 ;  /* 0x0000000108097836 */ /* 0x000fe20000000000 */
[----:B------:R-:W-:-:S02]  /*7090*/  USHF.L.U32 UR13, UR10, UR9, URZ ;  /* 0x000000090a0d7299 */ /* 0x000fc4000800063f */
[----:B------:R-:W-:Y:S02]  /*70a0*/  ULOP3.LUT UR9, UR9, 0x1, URZ, 0xfc, !UPT ;  /* 0x0000000109097892 */ /* 0x000fe4000f8efc3f */
[----:B------:R-:W-:Y:S02]  /*70b0*/  USEL UR8, UR8, 0xffff, !UP0 ;  /* 0x0000ffff08087887 */ /* 0x000fe4000c000000 */
[----:B------:R-:W-:Y:S02]  /*70c0*/  USHF.L.U32 UR9, UR10, UR9, URZ ;  /* 0x000000090a097299 */ /* 0x000fe4000800063f */
[----:B------:R-:W-:Y:S02]  /*70d0*/  ULOP3.LUT UR8, UR8, 0xffff, URZ, 0xc0, !UPT ;  /* 0x0000ffff08087892 */ /* 0x000fe4000f8ec03f */
[----:B------:R-:W-:Y:S02]  /*70e0*/  ULOP3.LUT UR6, UR6, 0x40, URZ, 0xc0, !UPT ;  /* 0x0000004006067892 */ /* 0x000fe4000f8ec03f */
[----:B------:R-:W-:-:S02]  /*70f0*/  ULOP3.LUT UR13, UR13, UR9, URZ, 0xfc, !UPT ;  /* 0x000000090d0d7292 */ /* 0x000fc4000f8efc3f */
[----:B------:R-:W-:-:S12]  /*7100*/  USHF.L.U32 UR14, UR14, UR8, URZ ;  /* 0x000000080e0e7299 */ /* 0x000fd8000800063f */
.L_x_179:
[----:B------:R-:W-:-:S03]  /*7110*/  UMOV UR8, 0xffffffff ;  /* 0xffffffff00087882 */ /* 0x000fc60000000000 */
[----:B------:R-:W-:Y:S05]  /*7120*/  BRA.DIV UR8, `(.L_x_169) ;  /* 0x0000001208287947 */ /* 0x000fea000b800000 */
[----:B------:R-:W-:-:S13]  /*7130*/  ELECT P6, URZ, PT ;  /* 0x00000000003f782f */ /* 0x000fda00038c0000 */
.L_x_193:
[----:B------:R-:W0:Y:S01]  /*7140*/  LDC R4, c[0x0][0x28c] ;  /* 0x0000a300ff047b82 */ /* 0x000e220000000800 */
[----:B------:R-:W-:Y:S01]  /*7150*/  BSSY B1, `(.L_x_170) ;  /* 0x000003d000017945 */ /* 0x000fe20003800000 */
[----:B0-----:R-:W-:-:S13]  /*7160*/  ISETP.LT.OR P6, PT, R4, 0x1, !P6 ;  /* 0x000000010400780c */ /* 0x001fda00077c1670 */
[----:B------:R-:W-:Y:S05]  /*7170*/  @P6 BRA `(.L_x_171) ;  /* 0x0000000000e86947 */ /* 0x000fea0003800000 */
[----:B------:R-:W-:Y:S01]  /*7180*/  LEA R12, R12, UR26, 0x2 ;  /* 0x0000001a0c0c7c11 */ /* 0x000fe2000f8e10ff */
[----:B------:R-:W-:Y:S01]  /*7190*/  IMAD.MOV.U32 R20, RZ, RZ, RZ ;  /* 0x000000ffff147224 */ /* 0x000fe200078e00ff */
[----:B------:R-:W-:Y:S01]  /*71a0*/  LEA R19, R19, UR6, 0x7 ;  /* 0x0000000613137c11 */ /* 0x000fe2000f8e38ff */
[----:B------:R-:W-:Y:S02]  /*71b0*/  IMAD.MOV.U32 R4, RZ, RZ, R9 ;  /* 0x000000ffff047224 */ /* 0x000fe400078e0009 */
[----:B------:R-:W-:Y:S02]  /*71c0*/  IMAD.MOV.U32 R5, RZ, RZ, R3 ;  /* 0x000000ffff057224 */ /* 0x000fe400078e0003 */
[----:B------:R-:W-:Y:S02]  /*71d0*/  IMAD.MOV.U32 R6, RZ, RZ, R13 ;  /* 0x000000ffff067224 */ /* 0x000fe400078e000d */
[----:B------:R-:W-:-:S07]  /*71e0*/  IMAD.SHL.U32 R15, R12, 0x20, RZ ;  /* 0x000000200c0f7824 */ /* 0x000fce00078e00ff */
.L_x_174:
[----:B------:R-:W0:Y:S01]  /*71f0*/  S2R R21, SR_CgaCtaId ;  /* 0x0000000000157919 */ /* 0x000e220000008800 */
[----:B------:R-:W-:Y:S02]  /*7200*/  MOV R12, 0x400 ;  /* 0x00000400000c7802 */ /* 0x000fe40000000f00 */
[----:B------:R-:W-:-:S13]  /*7210*/  ISETP.NE.AND P1, PT, R0, RZ, PT ;  /* 0x000000ff0000720c */ /* 0x000fda0003f25270 */
[----:B------:R-:W1:Y:S01]  /*7220*/  @!P1 LDC R14, c[0x0][0x500] ;  /* 0x00014000ff0e9b82 */ /* 0x000e620000000800 */
[----:B0-----:R-:W-:Y:S02]  /*7230*/  LEA R23, R21, R12, 0x18 ;  /* 0x0000000c15177211 */ /* 0x001fe400078ec0ff */
[----:B------:R-:W-:-:S03]  /*7240*/  SHF.L.U32 R12, R5, 0x1f, RZ ;  /* 0x0000001f050c7819 */ /* 0x000fc600000006ff */
[----:B------:R-:W-:-:S04]  /*7250*/  IMAD R21, R6, 0x8, R23 ;  /* 0x0000000806157824 */ /* 0x000fc800078e0217 */
[----:B------:R-:W0:Y:S02]  /*7260*/  SYNCS.PHASECHK.TRANS64.TRYWAIT P0, [R21+URZ+0x38], R12 ;  /* 0x0000380c150075a7 */ /* 0x000e24000800017f */
[----:B01----:R-:W-:Y:S05]  /*7270*/  @!P0 BRA `(.L_x_172) ;  /* 0x0000000c00f48947 */ /* 0x003fea0003800000 */
.L_x_194:
[----:B0-----:R-:W-:Y:S01]  /*7280*/  PRMT R12, R10, 0x9910, RZ ;  /* 0x000099100a0c7816 */ /* 0x001fe200000000ff */
[----:B------:R0:W-:Y:S03]  /*7290*/  @!P1 SYNCS.ARRIVE.TRANS64 RZ, [R21+URZ], R14 ;  /* 0x0000000e15ff99a7 */ /* 0x0001e6000800003f */
[----:B------:R-:W-:-:S13]  /*72a0*/  ISETP.NE.AND P0, PT, R12, 0x2, PT ;  /* 0x000000020c00780c */ /* 0x000fda0003f05270 */
[----:B0-----:R-:W-:Y:S05]  /*72b0*/  @P0 BRA `(.L_x_173) ;  /* 0x0000000000040947 */ /* 0x001fea0003800000 */
[----:B------:R-:W-:Y:S01]  /*72c0*/  BPT.TRAP 0x1 ;  /* 0x000000040000795c */ /* 0x000fe20000300000 */
.L_x_173:
[----:B------:R-:W-:Y:S01]  /*72d0*/  R2UR UR8, R6 ;  /* 0x00000000060872ca */ /* 0x000fe200000e0000 */
[----:B------:R-:W-:Y:S01]  /*72e0*/  VIADD R4, R4, 0xffffffff ;  /* 0xffffffff04047836 */ /* 0x000fe20000000000 */
[----:B------:R-:W-:Y:S01]  /*72f0*/  R2UR UR15, R23 ;  /* 0x00000000170f72ca */ /* 0x000fe200000e0000 */
[----:B------:R-:W-:Y:S01]  /*7300*/  UIADD3 UR16, UP0, UR24, 0xf0, URZ ;  /* 0x000000f018107890 */ /* 0x000fe2000ff1e03f */
[----:B------:R-:W-:Y:S01]  /*7310*/  R2UR UR22, R15 ;  /* 0x000000000f1672ca */ /* 0x000fe200000e0000 */
[----:B------:R-:W-:Y:S01]  /*7320*/  UIADD3 UR30, UP1, UR24, 0x1f0, URZ ;  /* 0x000001f0181e7890 */ /* 0x000fe2000ff3e03f */
[----:B------:R-:W-:Y:S01]  /*7330*/  R2UR UR9, R21 ;  /* 0x00000000150972ca */ /* 0x000fe200000e0000 */
[----:B------:R-:W-:Y:S01]  /*7340*/  UIADD3.X UR17, URZ, UR25, URZ, UP0, !UPT ;  /* 0x000000193f117290 */ /* 0x000fe200087fe43f */
[----:B------:R-:W-:Y:S01]  /*7350*/  R2UR UR10, R20 ;  /* 0x00000000140a72ca */ /* 0x000fe200000e0000 */
[----:B------:R-:W-:Y:S01]  /*7360*/  VIADD R6, R6, 0x1 ;  /* 0x0000000106067836 */ /* 0x000fe20000000000 */
[----:B------:R-:W-:Y:S01]  /*7370*/  R2UR UR12, R7 ;  /* 0x00000000070c72ca */ /* 0x000fe200000e0000 */
[----:B------:R-:W-:Y:S01]  /*7380*/  UPRMT UR28, URZ, 0x5410, UR13 ;  /* 0x000054103f1c7896 */ /* 0x000fe2000800000d */
[----:B------:R-:W-:Y:S01]  /*7390*/  R2UR UR23, R19 ;  /* 0x00000000131772ca */ /* 0x000fe200000e0000 */
[----:B------:R-:W-:Y:S01]  /*73a0*/  USHF.L.U32 UR8, UR8, 0xd, URZ ;  /* 0x0000000d08087899 */ /* 0x000fe2000800063f */
[----:B------:R-:W-:Y:S01]  /*73b0*/  ISETP.GT.AND P1, PT, R4, 0x1, PT ;  /* 0x000000010400780c */ /* 0x000fe20003f24270 */
[----:B------:R-:W-:Y:S01]  /*73c0*/  UIADD3.X UR31, URZ, UR25, URZ, UP1, !UPT ;  /* 0x000000193f1f7290 */ /* 0x000fe20008ffe43f */
[----:B------:R-:W-:Y:S01]  /*73d0*/  ISETP.NE.AND P0, PT, R6, 0x7, PT ;  /* 0x000000070600780c */ /* 0x000fe20003f05270 */
[----:B------:R-:W-:Y:S01]  /*73e0*/  ULEA UR11, UR26, UR8, 0xb ;  /* 0x000000081a0b7291 */ /* 0x000fe2000f8e583f */
[----:B------:R-:W-:Y:S01]  /*73f0*/  VIADD R20, R20, 0x40 ;  /* 0x0000004014147836 */ /* 0x000fe20000000000 */
[----:B------:R-:W-:Y:S01]  /*7400*/  ULOP3.LUT UR8, UR8, 0x1000, UR27, 0xf8, !UPT ;  /* 0x0000100008087892 */ /* 0x000fe2000f8ef81b */
[----:B------:R-:W-:Y:S01]  /*7410*/  SEL R12, RZ, 0x1, P0 ;  /* 0x00000001ff0c7807 */ /* 0x000fe20000000000 */
[----:B------:R-:W-:Y:S01]  /*7420*/  ULEA UR11, UR11, UR15, 0x1 ;  /* 0x0000000f0b0b7291 */ /* 0x000fe2000f8e083f */
[----:B------:R-:W-:Y:S01]  /*7430*/  SEL R6, R6, RZ, P0 ;  /* 0x000000ff06067207 */ /* 0x000fe20000000000 */
[----:B------:R-:W-:Y:S01]  /*7440*/  ULEA UR8, UR8, UR15, 0x1 ;  /* 0x0000000f08087291 */ /* 0x000fe2000f8e083f */
[----:B------:R-:W-:Y:S01]  /*7450*/  LOP3.LUT R5, R5, R12, RZ, 0x3c, !PT ;  /* 0x0000000c05057212 */ /* 0x000fe200078e3cff */
[----:B------:R-:W-:-:S02]  /*7460*/  UIADD3 UR20, UR11, 0x180, URZ ;  /* 0x000001800b147890 */ /* 0x000fc4000fffe03f */
[----:B------:R-:W-:Y:S02]  /*7470*/  UPRMT UR15, URZ, 0x5410, UR14 ;  /* 0x000054103f0f7896 */ /* 0x000fe4000800000e */
[----:B------:R-:W-:Y:S01]  /*7480*/  UIADD3 UR21, UR8, 0x1c180, URZ ;  /* 0x0001c18008157890 */ /* 0x000fe2000fffe03f */
[----:B------:R-:W-:Y:S01]  /*7490*/  UMOV UR18, 0x0 ;  /* 0x0000000000127882 */ /* 0x000fe20000000000 */
[----:B------:R-:W-:Y:S01]  /*74a0*/  UMOV UR19, 0x10000000 ;  /* 0x1000000000137882 */ /* 0x000fe20000000000 */
[----:B------:R-:W-:Y:S01]  /*74b0*/  UMOV UR11, UR22 ;  /* 0x00000016000b7c82 */ /* 0x000fe20008000000 */
[----:B------:R-:W-:-:S03]  /*74c0*/  UMOV UR8, UR20 ;  /* 0x0000001400087c82 */ /* 0x000fc60008000000 */
[----:B------:R0:W-:Y:S02]  /*74d0*/  UTMALDG.3D.MULTICAST [UR8], [UR16], UR15, desc[UR18] ;  /* 0x00001208100073b4 */ /* 0x0001e4000801180f */
[----:B0-----:R-:W-:Y:S01]  /*74e0*/  UMOV UR8, UR21 ;  /* 0x0000001500087c82 */ /* 0x001fe20008000000 */
[----:B------:R-:W-:Y:S02]  /*74f0*/  UMOV UR11, UR23 ;  /* 0x00000017000b7c82 */ /* 0x000fe40008000000 */
[----:B------:R0:W-:Y:S02]  /*7500*/  UTMALDG.3D.MULTICAST [UR8], [UR30], UR28, desc[UR18] ;  /* 0x000012081e0073b4 */ /* 0x0001e4000801181c */
[----:B0-----:R-:W-:Y:S05]  /*7510*/  @P1 BRA `(.L_x_174) ;  /* 0xfffffffc00341947 */ /* 0x001fea000383ffff */
.L_x_171:
[----:B------:R-:W-:Y:S05]  /*7520*/  BSYNC B1 ;  /* 0x0000000000017941 */ /* 0x000fea0003800000 */
.L_x_170:
[----:B------:R-:W-:Y:S01]  /*7530*/  LOP3.LUT P1, RZ, R11, 0xff, RZ, 0xc0, !PT ;  /* 0x000000ff0bff7812 */ /* 0x000fe2000782c0ff */
[C---:B------:R-:W-:Y:S01]  /*7540*/  IMAD.IADD R13, R8.reuse, 0x1, R13 ;  /* 0x00000001080d7824 */ /* 0x040fe200078e020d */
[----:B------:R-:W-:Y:S01]  /*7550*/  ULDC.64 UR8, c[0x0][0x650] ;  /* 0x0001940000087ab9 */ /* 0x000fe20000000a00 */
[C---:B------:R-:W-:Y:S01]  /*7560*/  ISETP.GE.U32.AND P2, PT, R8.reuse, 0x7, PT ;  /* 0x000000070800780c */ /* 0x040fe20003f46070 */
[----:B------:R-:W-:Y:S01]  /*7570*/  BSSY B1, `(.L_x_175) ;  /* 0x000006d000017945 */ /* 0x000fe20003800000 */
[C---:B------:R-:W-:Y:S01]  /*7580*/  IMAD.WIDE.U32 R4, R13.reuse, 0x24924925, RZ ;  /* 0x249249250d047825 */ /* 0x040fe200078e00ff */
[----:B------:R-:W-:Y:S02]  /*7590*/  ISETP.GT.U32.AND P0, PT, R13, 0x6, PT ;  /* 0x000000060d00780c */ /* 0x000fe40003f04070 */
[----:B------:R-:W-:Y:S01]  /*75a0*/  PRMT R11, RZ, 0x7610, R11 ;  /* 0x00007610ff0b7816 */ /* 0x000fe2000000000b */
[----:B------:R-:W-:Y:S01]  /*75b0*/  IMAD.MOV.U32 R12, RZ, RZ, -0x1 ;  /* 0xffffffffff0c7424 */ /* 0x000fe200078e00ff */
[----:B------:R-:W-:Y:S01]  /*75c0*/  ISETP.LT.U32.AND P0, PT, R8, 0x7, P0 ;  /* 0x000000070800780c */ /* 0x000fe20000701070 */
[----:B------:R-:W-:-:S02]  /*75d0*/  IMAD.MOV.U32 R19, RZ, RZ, -0x1 ;  /* 0xffffffffff137424 */ /* 0x000fc400078e00ff */
[----:B------:R-:W0:Y:S01]  /*75e0*/  @P1 S2R R7, SR_CgaCtaId ;  /* 0x0000000000071919 */ /* 0x000e220000008800 */
[----:B------:R-:W-:Y:S02]  /*75f0*/  SEL R4, RZ, 0x1, !P0 ;  /* 0x00000001ff047807 */ /* 0x000fe40004000000 */
[----:B------:R-:W-:Y:S02]  /*7600*/  IADD3 R16, P0, R16, UR36, RZ ;  /* 0x0000002410107c10 */ /* 0x000fe4000ff1e0ff */
[----:B------:R-:W-:Y:S02]  /*7610*/  @P1 MOV R6, 0x400 ;  /* 0x0000040000061802 */ /* 0x000fe40000000f00 */
[----:B------:R-:W-:Y:S02]  /*7620*/  IADD3.X R17, R17, UR42, RZ, P0, !PT ;  /* 0x0000002a11117c10 */ /* 0x000fe400087fe4ff */
[----:B------:R-:W-:Y:S02]  /*7630*/  ISETP.GE.U32.AND P0, PT, R16, UR8, PT ;  /* 0x0000000810007c0c */ /* 0x000fe4000bf06070 */
[----:B------:R-:W-:-:S02]  /*7640*/  LOP3.LUT R3, R3, R4, RZ, 0x3c, !PT ;  /* 0x0000000403037212 */ /* 0x000fc400078e3cff */
[----:B------:R-:W-:Y:S02]  /*7650*/  ISETP.GE.U32.AND.EX P0, PT, R17, UR9, PT, P0 ;  /* 0x0000000911007c0c */ /* 0x000fe4000bf06100 */
[----:B0-----:R-:W-:Y:S01]  /*7660*/  @P1 LEA R6, R7, R6, 0x18 ;  /* 0x0000000607061211 */ /* 0x001fe200078ec0ff */
[----:B------:R-:W-:-:S03]  /*7670*/  IMAD.IADD R7, R13, 0x1, -R5 ;  /* 0x000000010d077824 */ /* 0x000fc600078e0a05 */
[----:B------:R0:W-:Y:S02]  /*7680*/  @P1 SYNCS.ARRIVE.TRANS64.A1T0 RZ, [R6+URZ+0x88], RZ ;  /* 0x000088ff06ff19a7 */ /* 0x0001e4000810003f */
[----:B------:R-:W-:-:S04]  /*7690*/  LEA.HI R7, R7, R5, RZ, 0x1f ;  /* 0x0000000507077211 */ /* 0x000fc800078ff8ff */
[----:B------:R-:W-:Y:S01]  /*76a0*/  SHF.R.U32.HI R4, RZ, 0x2, R7 ;  /* 0x00000002ff047819 */ /* 0x000fe20000011607 */
[----:B------:R-:W-:-:S03]  /*76b0*/  IMAD.MOV.U32 R7, RZ, RZ, -0x1 ;  /* 0xffffffffff077424 */ /* 0x000fc600078e00ff */
[--C-:B------:R-:W-:Y:S01]  /*76c0*/  @P2 LOP3.LUT R3, R3, 0x1, R4.reuse, 0x78, !PT ;  /* 0x0000000103032812 */ /* 0x100fe200078e7804 */
[----:B------:R-:W-:Y:S01]  /*76d0*/  IMAD R13, R4, -0x7, R13 ;  /* 0xfffffff9040d7824 */ /* 0x000fe200078e020d */
[----:B------:R-:W-:Y:S01]  /*76e0*/  PRMT R4, RZ, 0x7610, R4 ;  /* 0x00007610ff047816 */ /* 0x000fe20000000004 */
[----:B0-----:R-:W-:Y:S06]  /*76f0*/  @P0 BRA `(.L_x_176) ;  /* 0x0000000400500947 */ /* 0x001fec0003800000 */
[----:B------:R-:W0:Y:S01]  /*7700*/  S2R R15, SR_CTAID.X ;  /* 0x00000000000f7919 */ /* 0x000e220000002500 */
[----:B------:R-:W-:Y:S01]  /*7710*/  ULDC.64 UR8, c[0x0][0x628] ;  /* 0x00018a0000087ab9 */ /* 0x000fe20000000a00 */
[----:B------:R-:W1:Y:S01]  /*7720*/  LDC R20, c[0x0][0x144] ;  /* 0x00005100ff147b82 */ /* 0x000e620000000800 */
[----:B------:R-:W-:Y:S01]  /*7730*/  ISETP.NE.U32.AND P0, PT, RZ, UR8, PT ;  /* 0x00000008ff007c0c */ /* 0x000fe2000bf05070 */
[----:B------:R-:W2:Y:S01]  /*7740*/  S2R R12, SR_CTAID.Y ;  /* 0x00000000000c7919 */ /* 0x000ea20000002600 */
[----:B------:R-:W-:Y:S01]  /*7750*/  ULDC UR10, c[0x0][0x150] ;  /* 0x00005400000a7ab9 */ /* 0x000fe20000000800 */
[----:B------:R-:W-:Y:S01]  /*7760*/  ULDC UR11, c[0x0][0x630] ;  /* 0x00018c00000b7ab9 */ /* 0x000fe20000000800 */
[----:B------:R-:W-:Y:S01]  /*7770*/  ISETP.NE.AND.EX P0, PT, RZ, UR9, PT, P0 ;  /* 0x00000009ff007c0c */ /* 0x000fe2000bf05300 */
[----:B------:R-:W-:Y:S01]  /*7780*/  IMAD.MOV.U32 R4, RZ, RZ, R16 ;  /* 0x000000ffff047224 */ /* 0x000fe200078e0010 */
[----:B0-----:R-:W-:-:S05]  /*7790*/  I2FP.F32.U32 R5, R15 ;  /* 0x0000000f00057245 */ /* 0x001fca0000201000 */
[----:B------:R-:W-:Y:S01]  /*77a0*/  FMUL R21, R5, UR10 ;  /* 0x0000000a05157c20 */ /* 0x000fe20008400000 */
[----:B------:R-:W-:-:S05]  /*77b0*/  IMAD.MOV.U32 R5, RZ, RZ, R17 ;  /* 0x000000ffff057224 */ /* 0x000fca00078e0011 */
[----:B--2---:R-:W-:Y:S05]  /*77c0*/  @!P0 BRA `(.L_x_177) ;  /* 0x0000000000288947 */ /* 0x004fea0003800000 */
[----:B------:R-:W-:Y:S02]  /*77d0*/  ULDC UR10, c[0x0][0x634] ;  /* 0x00018d00000a7ab9 */ /* 0x000fe40000000800 */
[----:B------:R-:W-:-:S05]  /*77e0*/  IADD3 R5, P0, R16, UR10, RZ ;  /* 0x0000000a10057c10 */ /* 0x000fca000ff1e0ff */
[----:B------:R-:W-:-:S04]  /*77f0*/  IMAD.X R19, RZ, RZ, R17, P0 ;  /* 0x000000ffff137224 */ /* 0x000fc800000e0611 */
[----:B------:R-:W-:-:S04]  /*7800*/  IMAD.WIDE.U32 R6, R19, UR8, RZ ;  /* 0x0000000813067c25 */ /* 0x000fc8000f8e00ff */
[----:B------:R-:W-:-:S04]  /*7810*/  IMAD.WIDE.U32 R6, P0, R5, UR9, R6 ;  /* 0x0000000905067c25 */ /* 0x000fc8000f800006 */
[----:B------:R-:W-:-:S04]  /*7820*/  IMAD.WIDE.U32 R4, R5, UR8, RZ ;  /* 0x0000000805047c25 */ /* 0x000fc8000f8e00ff */
[----:B------:R-:W-:Y:S01]  /*7830*/  IMAD.MOV.U32 R4, RZ, RZ, R7 ;  /* 0x000000ffff047224 */ /* 0x000fe200078e0007 */
[----:B------:R-:W-:Y:S01]  /*7840*/  IADD3 RZ, P1, R5, R6, RZ ;  /* 0x0000000605ff7210 */ /* 0x000fe20007f3e0ff */
[----:B------:R-:W-:-:S04]  /*7850*/  IMAD.X R5, RZ, RZ, RZ, P0 ;  /* 0x000000ffff057224 */ /* 0x000fc800000e06ff */
[----:B------:R-:W-:-:S08]  /*7860*/  IMAD.WIDE.U32.X R4, R19, UR9, R4, P1 ;  /* 0x0000000913047c25 */ /* 0x000fd000088e0404 */
.L_x_177:
[--C-:B------:R-:W-:Y:S01]  /*7870*/  SHF.R.U64 R14, R4, UR11, R5.reuse ;  /* 0x0000000b040e7c19 */ /* 0x100fe20008001205 */
[----:B------:R-:W0:Y:S01]  /*7880*/  F2I.U32.TRUNC.NTZ R21, R21 ;  /* 0x0000001500157305 */ /* 0x000e22000020f000 */
[----:B------:R-:W-:Y:S01]  /*7890*/  SHF.R.U32.HI R4, RZ, UR11, R5 ;  /* 0x0000000bff047c19 */ /* 0x000fe20008011605 */
[----:B------:R-:W-:Y:S01]  /*78a0*/  ULDC.64 UR8, c[0x0][0x620] ;  /* 0x0001880000087ab9 */ /* 0x000fe20000000a00 */
[----:B------:R-:W-:Y:S01]  /*78b0*/  IADD3 R7, P0, RZ, -R14, RZ ;  /* 0x8000000eff077210 */ /* 0x000fe20007f1e0ff */
[----:B------:R-:W-:-:S04]  /*78c0*/  ULDC.64 UR10, c[0x0][0x640] ;  /* 0x00019000000a7ab9 */ /* 0x000fc80000000a00 */
[----:B------:R-:W-:Y:S01]  /*78d0*/  IMAD.X R4, RZ, RZ, ~R4, P0 ;  /* 0x000000ffff047224 */ /* 0x000fe200000e0e04 */
[----:B------:R-:W-:-:S03]  /*78e0*/  ISETP.NE.U32.AND P0, PT, RZ, UR10, PT ;  /* 0x0000000aff007c0c */ /* 0x000fc6000bf05070 */
[----:B------:R-:W-:Y:S01]  /*78f0*/  IMAD R6, R4, UR8, RZ ;  /* 0x0000000804067c24 */ /* 0x000fe2000f8e02ff */
[----:B------:R-:W-:Y:S01]  /*7900*/  ISETP.NE.AND.EX P0, PT, RZ, UR11, PT, P0 ;  /* 0x0000000bff007c0c */ /* 0x000fe2000bf05300 */
[----:B------:R-:W-:Y:S01]  /*7910*/  IMAD.WIDE.U32 R4, R7, UR8, R16 ;  /* 0x0000000807047c25 */ /* 0x000fe2000f8e0010 */
[----:B------:R-:W-:-:S03]  /*7920*/  ULDC UR8, c[0x0][0x618] ;  /* 0x0001860000087ab9 */ /* 0x000fc60000000800 */
[----:B------:R-:W-:Y:S01]  /*7930*/  IMAD R7, R7, UR9, R6 ;  /* 0x0000000907077c24 */ /* 0x000fe2000f8e0206 */
[----:B------:R-:W-:Y:S01]  /*7940*/  ULDC UR9, c[0x0][0x154] ;  /* 0x0000550000097ab9 */ /* 0x000fe20000000800 */
[----:B0-----:R-:W-:Y:S02]  /*7950*/  IMAD.MOV R6, RZ, RZ, -R21 ;  /* 0x000000ffff067224 */ /* 0x001fe400078e0a15 */
[----:B------:R-:W0:Y:S01]  /*7960*/  LDC R21, c[0x0][0x148] ;  /* 0x00005200ff157b82 */ /* 0x000e220000000800 */
[----:B------:R-:W-:Y:S02]  /*7970*/  IMAD.IADD R5, R5, 0x1, R7 ;  /* 0x0000000105057824 */ /* 0x000fe400078e0207 */
[----:B-1----:R-:W-:Y:S01]  /*7980*/  IMAD R15, R20, R6, R15 ;  /* 0x00000006140f7224 */ /* 0x002fe200078e020f */
[----:B------:R-:W-:Y:S02]  /*7990*/  I2FP.F32.U32 R6, R12 ;  /* 0x0000000c00067245 */ /* 0x000fe40000201000 */
[----:B------:R-:W-:-:S02]  /*79a0*/  SHF.R.U64 R19, R4, UR8, R5 ;  /* 0x0000000804137c19 */ /* 0x000fc40008001205 */
[----:B------:R-:W-:Y:S01]  /*79b0*/  SHF.R.U32.HI R4, RZ, UR8, R5 ;  /* 0x00000008ff047c19 */ /* 0x000fe20008011605 */
[----:B------:R-:W-:Y:S01]  /*79c0*/  FMUL R6, R6, UR9 ;  /* 0x0000000906067c20 */ /* 0x000fe20008400000 */
[----:B------:R-:W-:Y:S02]  /*79d0*/  ULDC UR8, c[0x0][0x608] ;  /* 0x0001820000087ab9 */ /* 0x000fe40000000800 */
[--C-:B------:R-:W-:Y:S01]  /*79e0*/  SHF.R.U64 R22, R19, UR8, R4.reuse ;  /* 0x0000000813167c19 */ /* 0x100fe20008001204 */
[----:B------:R1:W2:Y:S01]  /*79f0*/  F2I.U32.TRUNC.NTZ R24, R6 ;  /* 0x0000000600187305 */ /* 0x0002a2000020f000 */
[----:B------:R-:W-:Y:S01]  /*7a00*/  SHF.R.U32.HI R5, RZ, UR8, R4 ;  /* 0x00000008ff057c19 */ /* 0x000fe20008011604 */
[----:B------:R-:W-:-:S03]  /*7a10*/  ULDC UR8, c[0x0][0x658] ;  /* 0x0001960000087ab9 */ /* 0x000fc60000000800 */
[--C-:B------:R-:W-:Y:S02]  /*7a20*/  SHF.R.U64 R20, R22, UR8, R5.reuse ;  /* 0x0000000816147c19 */ /* 0x100fe40008001205 */
[----:B------:R-:W-:-:S03]  /*7a30*/  SHF.R.U32.HI R23, RZ, UR8, R5 ;  /* 0x00000008ff177c19 */ /* 0x000fc60008011605 */
[----:B------:R-:W-:Y:S02]  /*7a40*/  IMAD.MOV.U32 R4, RZ, RZ, R20 ;  /* 0x000000ffff047224 */ /* 0x000fe400078e0014 */
[----:B------:R-:W-:Y:S01]  /*7a50*/  IMAD.MOV.U32 R5, RZ, RZ, R23 ;  /* 0x000000ffff057224 */ /* 0x000fe200078e0017 */
[----:B-1----:R-:W-:Y:S06]  /*7a60*/  @!P0 BRA `(.L_x_178) ;  /* 0x0000000000288947 */ /* 0x002fec0003800000 */
        /* <DEDUP_REMOVED lines=10> */
.L_x_178:
[----:B------:R-:W-:Y:S01]  /*7b10*/  ISETP.NE.AND P0, PT, R2, 0x1, PT ;  /* 0x000000010200780c */ /* 0x000fe20003f05270 */
[----:B------:R-:W-:Y:S01]  /*7b20*/  ULDC UR8, c[0x0][0x648] ;  /* 0x0001920000087ab9 */ /* 0x000fe20000000800 */
[----:B------:R-:W-:Y:S01]  /*7b30*/  LOP3.LUT R22, R22, UR7, RZ, 0xc0, !PT ;  /* 0x0000000716167c12 */ /* 0x000fe2000f8ec0ff */
[----:B--2---:R-:W-:Y:S01]  /*7b40*/  IMAD.MOV R24, RZ, RZ, -R24 ;  /* 0x000000ffff187224 */ /* 0x004fe200078e0a18 */
[----:B------:R-:W-:Y:S01]  /*7b50*/  SHF.R.U64 R5, R4, UR8, R5 ;  /* 0x0000000804057c19 */ /* 0x000fe20008001205 */
[----:B------:R-:W-:Y:S01]  /*7b60*/  ULDC UR8, c[0x0][0x638] ;  /* 0x00018e0000087ab9 */ /* 0x000fe20000000800 */
[----:B------:R-:W-:Y:S01]  /*7b70*/  LOP3.LUT R19, R19, UR4, RZ, 0xc0, !PT ;  /* 0x0000000413137c12 */ /* 0x000fe2000f8ec0ff */
[----:B------:R-:W-:Y:S01]  /*7b80*/  ULDC UR9, c[0x0][0x610] ;  /* 0x0001840000097ab9 */ /* 0x000fe20000000800 */
[----:B------:R-:W-:Y:S02]  /*7b90*/  IMAD.MOV.U32 R4, RZ, RZ, 0x1 ;  /* 0x00000001ff047424 */ /* 0x000fe400078e00ff */
[----:B------:R-:W-:-:S02]  /*7ba0*/  IMAD.MOV R7, RZ, RZ, -R5 ;  /* 0x000000ffff077224 */ /* 0x000fc400078e0a05 */
[----:B------:R-:W-:Y:S02]  /*7bb0*/  IMAD R22, R5, UR5, R22 ;  /* 0x0000000505167c24 */ /* 0x000fe4000f8e0216 */
[----:B0-----:R-:W-:Y:S02]  /*7bc0*/  @P0 IMAD R15, R21, R24, R12 ;  /* 0x00000018150f0224 */ /* 0x001fe400078e020c */
[----:B------:R-:W-:Y:S01]  /*7bd0*/  IMAD R20, R7, UR8, R20 ;  /* 0x0000000807147c24 */ /* 0x000fe2000f8e0214 */
[----:B------:R-:W-:Y:S01]  /*7be0*/  ULDC UR8, c[0x0][0x600] ;  /* 0x0001800000087ab9 */ /* 0x000fe20000000800 */
[----:B------:R-:W-:Y:S02]  /*7bf0*/  IMAD R15, R22, UR9, R15 ;  /* 0x00000009160f7c24 */ /* 0x000fe4000f8e020f */
[----:B------:R-:W-:Y:S02]  /*7c00*/  IMAD R20, R20, UR8, R19 ;  /* 0x0000000814147c24 */ /* 0x000fe4000f8e0213 */
[----:B------:R-:W-:-:S03]  /*7c10*/  IMAD.MOV.U32 R7, RZ, RZ, R14 ;  /* 0x000000ffff077224 */ /* 0x000fc600078e000e */
[----:B------:R-:W-:Y:S02]  /*7c20*/  SEL R19, R20, R15, !P0 ;  /* 0x0000000f14137207 */ /* 0x000fe40004000000 */
[----:B------:R-:W-:-:S07]  /*7c30*/  SEL R12, R15, R20, !P0 ;  /* 0x000000140f0c7207 */ /* 0x000fce0004000000 */
.L_x_176:
[----:B------:R-:W-:Y:S05]  /*7c40*/  BSYNC B1 ;  /* 0x0000000000017941 */ /* 0x000fea0003800000 */
.L_x_175:
[----:B------:R-:W-:-:S13]  /*7c50*/  LOP3.LUT P0, RZ, R4, 0xff, RZ, 0xc0, !PT ;  /* 0x000000ff04ff7812 */ /* 0x000fda000780c0ff */
[----:B------:R-:W-:Y:S05]  /*7c60*/  @P0 BRA `(.L_x_179) ;  /* 0xfffffff400280947 */ /* 0x000fea000383ffff */
[----:B------:R-:W-:Y:S05]  /*7c70*/  BSYNC B0 ;  /* 0x0000000000007941 */ /* 0x000fea0003800000 */
.L_x_168:
[----:B------:R-:W-:-:S03]  /*7c80*/  UMOV UR8, 0xffffffff ;  /* 0xffffffff00087882 */ /* 0x000fc60000000000 */
[----:B------:R-:W-:Y:S05]  /*7c90*/  BRA.DIV UR8, `(.L_x_180) ;  /* 0x0000000608807947 */ /* 0x000fea000b800000 */
[----:B------:R-:W-:-:S13]  /*7ca0*/  ELECT P6, URZ, PT ;  /* 0x00000000003f782f */ /* 0x000fda00038c0000 */
.L_x_197:
[----:B------:R-:W-:Y:S04]  /*7cb0*/  BSSY B0, `(.L_x_181) ;  /* 0x0000046000007945 */ /* 0x000fe80003800000 */
[----:B------:R-:W-:Y:S05]  /*7cc0*/  @!P6 BRA `(.L_x_182) ;  /* 0x000000040010e947 */ /* 0x000fea0003800000 */
[----:B------:R-:W-:-:S04]  /*7cd0*/  LOP3.LUT R18, R18, 0x2, RZ, 0xfc, !PT ;  /* 0x0000000212127812 */ /* 0x000fc800078efcff */
[----:B------:R-:W-:-:S13]  /*7ce0*/  ISETP.NE.AND P0, PT, R18, 0x3, PT ;  /* 0x000000031200780c */ /* 0x000fda0003f05270 */
[----:B------:R-:W-:Y:S05]  /*7cf0*/  @!P0 BRA `(.L_x_183) ;  /* 0x0000000000048947 */ /* 0x000fea0003800000 */
[----:B------:R-:W-:Y:S01]  /*7d00*/  BPT.TRAP 0x1 ;  /* 0x000000040000795c */ /* 0x000fe20000300000 */
.L_x_183:
[----:B------:R-:W0:Y:S01]  /*7d10*/  S2R R5, SR_CgaCtaId ;  /* 0x0000000000057919 */ /* 0x000e220000008800 */
[----:B------:R-:W-:Y:S02]  /*7d20*/  MOV R0, 0x400 ;  /* 0x0000040000007802 */ /* 0x000fe40000000f00 */
[----:B------:R-:W-:Y:S02]  /*7d30*/  SHF.L.U32 R4, R3, 0x1f, RZ ;  /* 0x0000001f03047819 */ /* 0x000fe400000006ff */
[----:B0-----:R-:W-:-:S05]  /*7d40*/  LEA R0, R5, R0, 0x18 ;  /* 0x0000000005007211 */ /* 0x001fca00078ec0ff */
[----:B------:R-:W-:-:S04]  /*7d50*/  VIADD R0, R0, 0x38 ;  /* 0x0000003800007836 */ /* 0x000fc80000000000 */
[C---:B------:R-:W-:Y:S02]  /*7d60*/  IMAD R7, R13.reuse, 0x8, R0 ;  /* 0x000000080d077824 */ /* 0x040fe400078e0200 */
[----:B------:R-:W-:Y:S02]  /*7d70*/  VIADD R13, R13, 0x1 ;  /* 0x000000010d0d7836 */ /* 0x000fe40000000000 */
[----:B------:R-:W0:Y:S03]  /*7d80*/  SYNCS.PHASECHK.TRANS64.TRYWAIT P0, [R7+URZ], R4 ;  /* 0x00000004070075a7 */ /* 0x000e26000800017f */
[----:B------:R-:W-:-:S04]  /*7d90*/  ISETP.NE.AND P1, PT, R13, 0x7, PT ;  /* 0x000000070d00780c */ /* 0x000fc80003f25270 */
[----:B------:R-:W-:Y:S02]  /*7da0*/  SEL R2, RZ, 0x1, P1 ;  /* 0x00000001ff027807 */ /* 0x000fe40000800000 */
[----:B------:R-:W-:Y:S02]  /*7db0*/  SEL R13, R13, RZ, P1 ;  /* 0x000000ff0d0d7207 */ /* 0x000fe40000800000 */
[----:B------:R-:W-:-:S03]  /*7dc0*/  LOP3.LUT R6, R3, R2, RZ, 0x3c, !PT ;  /* 0x0000000203067212 */ /* 0x000fc600078e3cff */
[----:B------:R-:W-:Y:S01]  /*7dd0*/  IMAD R8, R13, 0x8, R0 ;  /* 0x000000080d087824 */ /* 0x000fe200078e0200 */
[----:B------:R-:W-:Y:S01]  /*7de0*/  SHF.L.U32 R5, R6, 0x1f, RZ ;  /* 0x0000001f06057819 */ /* 0x000fe200000006ff */
[----:B0-----:R-:W-:Y:S06]  /*7df0*/  @!P0 BRA `(.L_x_184) ;  /* 0x0000000400488947 */ /* 0x001fec0003800000 */
.L_x_198:
[----:B------:R-:W1:Y:S01]  /*7e00*/  SYNCS.PHASECHK.TRANS64.TRYWAIT P0, [R8+URZ], R5 ;  /* 0x00000005080075a7 */ /* 0x000e62000800017f */
[----:B------:R-:W-:-:S05]  /*7e10*/  VIADD R2, R13, 0x1 ;  /* 0x000000010d027836 */ /* 0x000fca0000000000 */
[----:B------:R-:W-:-:S04]  /*7e20*/  ISETP.NE.AND P1, PT, R2, 0x7, PT ;  /* 0x000000070200780c */ /* 0x000fc80003f25270 */
[----:B------:R-:W-:Y:S02]  /*7e30*/  SEL R3, RZ, 0x1, P1 ;  /* 0x00000001ff037807 */ /* 0x000fe40000800000 */
[----:B0-----:R-:W-:Y:S02]  /*7e40*/  SEL R7, R2, RZ, P1 ;  /* 0x000000ff02077207 */ /* 0x001fe40000800000 */
[----:B------:R-:W-:-:S03]  /*7e50*/  LOP3.LUT R6, R6, R3, RZ, 0x3c, !PT ;  /* 0x0000000306067212 */ /* 0x000fc600078e3cff */
[----:B------:R-:W-:Y:S01]  /*7e60*/  IMAD R9, R7, 0x8, R0 ;  /* 0x0000000807097824 */ /* 0x000fe200078e0200 */
[----:B------:R-:W-:Y:S01]  /*7e70*/  SHF.L.U32 R4, R6, 0x1f, RZ ;  /* 0x0000001f06047819 */ /* 0x000fe200000006ff */
[----:B-1----:R-:W-:Y:S06]  /*7e80*/  @!P0 BRA `(.L_x_185) ;  /* 0x0000000400388947 */ /* 0x002fec0003800000 */
.L_x_199:
[----:B------:R-:W1:Y:S01]  /*7e90*/  SYNCS.PHASECHK.TRANS64.TRYWAIT P0, [R9+URZ], R4 ;  /* 0x00000004090075a7 */ /* 0x000e62000800017f */
[----:B------:R-:W-:-:S05]  /*7ea0*/  VIADD R2, R7, 0x1 ;  /* 0x0000000107027836 */ /* 0x000fca0000000000 */
[----:B------:R-:W-:-:S04]  /*7eb0*/  ISETP.NE.AND P1, PT, R2, 0x7, PT ;  /* 0x000000070200780c */ /* 0x000fc80003f25270 */
[----:B------:R-:W-:Y:S02]  /*7ec0*/  SEL R3, RZ, 0x1, P1 ;  /* 0x00000001ff037807 */ /* 0x000fe40000800000 */
[----:B------:R-:W-:Y:S02]  /*7ed0*/  SEL R7, R2, RZ, P1 ;  /* 0x000000ff02077207 */ /* 0x000fe40000800000 */
[----:B------:R-:W-:-:S03]  /*7ee0*/  LOP3.LUT R6, R6, R3, RZ, 0x3c, !PT ;  /* 0x0000000306067212 */ /* 0x000fc600078e3cff */
[----:B0-----:R-:W-:Y:S01]  /*7ef0*/  IMAD R8, R7, 0x8, R0 ;  /* 0x0000000807087824 */ /* 0x001fe200078e0200 */
[----:B------:R-:W-:Y:S01]  /*7f00*/  SHF.L.U32 R5, R6, 0x1f, RZ ;  /* 0x0000001f06057819 */ /* 0x000fe200000006ff */
[----:B-1----:R-:W-:Y:S06]  /*7f10*/  @!P0 BRA `(.L_x_186) ;  /* 0x0000000400288947 */ /* 0x002fec0003800000 */
.L_x_200:
        /* <DEDUP_REMOVED lines=9> */
.L_x_201:
[----:B------:R-:W1:Y:S01]  /*7fb0*/  SYNCS.PHASECHK.TRANS64.TRYWAIT P0, [R9+URZ], R4 ;  /* 0x00000004090075a7 */ /* 0x000e62000800017f */
[----:B------:R-:W-:-:S05]  /*7fc0*/  VIADD R2, R7, 0x1 ;  /* 0x0000000107027836 */ /* 0x000fca0000000000 */
[----:B------:R-:W-:-:S04]  /*7fd0*/  ISETP.NE.AND P1, PT, R2, 0x7, PT ;  /* 0x000000070200780c */ /* 0x000fc80003f25270 */
[----:B------:R-:W-:Y:S02]  /*7fe0*/  SEL R3, RZ, 0x1, P1 ;  /* 0x00000001ff037807 */ /* 0x000fe40000800000 */
[----:B------:R-:W-:Y:S02]  /*7ff0*/  SEL R7, R2, RZ, P1 ;  /* 0x000000ff02077207 */ /* 0x000fe40000800000 */
[----:B------:R-:W-:-:S03]  /*8000*/  LOP3.LUT R11, R6, R3, RZ, 0x3c, !PT ;  /* 0x00000003060b7212 */ /* 0x000fc600078e3cff */
[----:B------:R-:W-:Y:S01]  /*8010*/  IMAD R6, R7, 0x8, R0 ;  /* 0x0000000807067824 */ /* 0x000fe200078e0200 */
[----:B0-----:R-:W-:Y:S01]  /*8020*/  SHF.L.U32 R5, R11, 0x1f, RZ ;  /* 0x0000001f0b057819 */ /* 0x001fe200000006ff */
[----:B-1----:R-:W-:Y:S06]  /*8030*/  @!P0 BRA `(.L_x_188) ;  /* 0x0000000400088947 */ /* 0x002fec0003800000 */
.L_x_202:
[----:B------:R-:W1:Y:S01]  /*8040*/  SYNCS.PHASECHK.TRANS64.TRYWAIT P0, [R6+URZ], R5 ;  /* 0x00000005060075a7 */ /* 0x000e62000800017f */
[----:B------:R-:W-:-:S05]  /*8050*/  VIADD R2, R7, 0x1 ;  /* 0x0000000107027836 */ /* 0x000fca0000000000 */
[----:B------:R-:W-:-:S04]  /*8060*/  ISETP.NE.AND P1, PT, R2, 0x7, PT ;  /* 0x000000070200780c */ /* 0x000fc80003f25270 */
[----:B0-----:R-:W-:Y:S02]  /*8070*/  SEL R4, RZ, 0x1, P1 ;  /* 0x00000001ff047807 */ /* 0x001fe40000800000 */
[----:B------:R-:W-:Y:S02]  /*8080*/  SEL R3, R2, RZ, P1 ;  /* 0x000000ff02037207 */ /* 0x000fe40000800000 */
[----:B------:R-:W-:Y:S01]  /*8090*/  LOP3.LUT R4, R11, R4, RZ, 0x3c, !PT ;  /* 0x000000040b047212 */ /* 0x000fe200078e3cff */
[----:B-1----:R-:W-:Y:S06]  /*80a0*/  @!P0 BRA `(.L_x_189) ;  /* 0x0000000400008947 */ /* 0x002fec0003800000 */
.L_x_203:
[----:B------:R-:W-:Y:S01]  /*80b0*/  IMAD R3, R3, 0x8, R0 ;  /* 0x0000000803037824 */ /* 0x000fe200078e0200 */
[----:B------:R-:W-:-:S07]  /*80c0*/  SHF.L.U32 R0, R4, 0x1f, RZ ;  /* 0x0000001f04007819 */ /* 0x000fce00000006ff */
.L_x_190:
[----:B-1----:R1:W2:Y:S02]  /*80d0*/  SYNCS.PHASECHK.TRANS64.TRYWAIT P0, [R3+URZ], R0 ;  /* 0x00000000030075a7 */ /* 0x0022a4000800017f */
[----:B--2---:R-:W-:Y:S05]  /*80e0*/  @!P0 NANOSLEEP.SYNCS 0x989680 ;  /* 0x009896800000895d */ /* 0x004fea0003900000 */
[----:B------:R-:W2:Y:S02]  /*80f0*/  @!P0 SYNCS.PHASECHK.TRANS64 P0, [R3+URZ], R0 ;  /* 0x00000000030085a7 */ /* 0x000ea4000800007f */
[----:B--2---:R-:W-:Y:S05]  /*8100*/  @!P0 BRA `(.L_x_190) ;  /* 0xfffffffc00f08947 */ /* 0x004fea000383ffff */
.L_x_182:
[----:B------:R-:W-:Y:S05]  /*8110*/  BSYNC B0 ;  /* 0x0000000000007941 */ /* 0x000fea0003800000 */
.L_x_181:
[----:B------:R-:W-:Y:S05]  /*8120*/  EXIT ;  /* 0x000000000000794d */ /* 0x000fea0003800000 */
.L_x_21:
[----:B-1----:R1:W2:Y:S02]  /*8130*/  SYNCS.PHASECHK.TRANS64.TRYWAIT P1, [R3+URZ], R0 ;  /* 0x00000000030075a7 */ /* 0x0022a4000802017f */
[----:B--2---:R-:W-:Y:S05]  /*8140*/  @!P1 NANOSLEEP.SYNCS 0x989680 ;  /* 0x009896800000995d */ /* 0x004fea0003900000 */
[----:B------:R-:W2:Y:S02]  /*8150*/  @!P1 SYNCS.PHASECHK.TRANS64 P1, [R3+URZ], R0 ;  /* 0x00000000030095a7 */ /* 0x000ea4000802007f */
[----:B--2---:R-:W-:Y:S05]  /*8160*/  @!P1 BRA `(.L_x_21) ;  /* 0xfffffffc00f09947 */ /* 0x004fea000383ffff */
[----:B------:R-:W-:Y:S05]  /*8170*/  BRA `(.L_x_20) ;  /* 0xffffff9400a47947 */ /* 0x000fea000383ffff */
.L_x_26:
[----:B-1----:R1:W2:Y:S02]  /*8180*/  SYNCS.PHASECHK.TRANS64.TRYWAIT P1, [R5+URZ], R4 ;  /* 0x00000004050075a7 */ /* 0x0022a4000802017f */
[----:B--2---:R-:W-:Y:S05]  /*8190*/  @!P1 NANOSLEEP.SYNCS 0x989680 ;  /* 0x009896800000995d */ /* 0x004fea0003900000 */
[----:B------:R-:W2:Y:S02]  /*81a0*/  @!P1 SYNCS.PHASECHK.TRANS64 P1, [R5+URZ], R4 ;  /* 0x00000004050095a7 */ /* 0x000ea4000802007f */
[----:B--2---:R-:W-:Y:S05]  /*81b0*/  @!P1 BRA `(.L_x_26) ;  /* 0xfffffffc00f09947 */ /* 0x004fea000383ffff */
[----:B------:R-:W-:Y:S05]  /*81c0*/  BRA `(.L_x_25) ;  /* 0xffffff9800807947 */ /* 0x000fea000383ffff */
.L_x_169:
[----:B------:R-:W-:Y:S01]  /*81d0*/  BSSY B1, `(.L_x_191) ;  /* 0x0000006000017945 */ /* 0x000fe20003800000 */
[----:B------:R-:W-:-:S07]  /*81e0*/  IMAD.MOV.U32 R15, RZ, RZ, -0x1 ;  /* 0xffffffffff0f7424 */ /* 0x000fce00078e00ff */
[----:B------:R-:W-:Y:S05]  /*81f0*/  WARPSYNC.COLLECTIVE R15, `(.L_x_192) ;  /* 0x000000000f0c7348 */ /* 0x000fea0003c00000 */
[----:B------:R-:W-:Y:S02]  /*8200*/  ELECT P6, UR62, PT ;  /* 0x00000000003e782f */ /* 0x000fe400038c0000 */
[----:B------:R-:W-:Y:S01]  /*8210*/  MOV R14, UR62 ;  /* 0x0000003e000e7c02 */ /* 0x000fe20008000f00 */
[----:B------:R-:W-:Y:S10]  /*8220*/  ENDCOLLECTIVE ;  /* 0x000000000000791b */ /* 0x000ff40003800000 */
.L_x_192:
[----:B------:R-:W-:Y:S05]  /*8230*/  BSYNC B1 ;  /* 0x0000000000017941 */ /* 0x000fea0003800000 */
.L_x_191:
[----:B------:R-:W-:Y:S05]  /*8240*/  BRA `(.L_x_193) ;  /* 0xffffffec00bc7947 */ /* 0x000fea000383ffff */
.L_x_172:
[----:B0-----:R0:W1:Y:S02]  /*8250*/  SYNCS.PHASECHK.TRANS64.TRYWAIT P0, [R21+URZ+0x38], R12 ;  /* 0x0000380c150075a7 */ /* 0x001064000800017f */
[----:B-1----:R-:W-:Y:S05]  /*8260*/  @!P0 NANOSLEEP.SYNCS 0x989680 ;  /* 0x009896800000895d */ /* 0x002fea0003900000 */
[----:B------:R-:W1:Y:S02]  /*8270*/  @!P0 SYNCS.PHASECHK.TRANS64 P0, [R21+URZ+0x38], R12 ;  /* 0x0000380c150085a7 */ /* 0x000e64000800007f */
[----:B-1----:R-:W-:Y:S05]  /*8280*/  @!P0 BRA `(.L_x_172) ;  /* 0xfffffffc00f08947 */ /* 0x002fea000383ffff */
[----:B------:R-:W-:Y:S05]  /*8290*/  BRA `(.L_x_194) ;  /* 0xffffffec00f87947 */ /* 0x000fea000383ffff */
.L_x_180:
[----:B------:R-:W-:Y:S01]  /*82a0*/  BSSY B0, `(.L_x_195) ;  /* 0x0000006000007945 */ /* 0x000fe20003800000 */
[----:B------:R-:W-:-:S07]  /*82b0*/  IMAD.MOV.U32 R15, RZ, RZ, -0x1 ;  /* 0xffffffffff0f7424 */ /* 0x000fce00078e00ff */
[----:B------:R-:W-:Y:S05]  /*82c0*/  WARPSYNC.COLLECTIVE R15, `(.L_x_196) ;  /* 0x000000000f0c7348 */ /* 0x000fea0003c00000 */
[----:B------:R-:W-:Y:S02]  /*82d0*/  ELECT P6, UR62, PT ;  /* 0x00000000003e782f */ /* 0x000fe400038c0000 */
[----:B------:R-:W-:Y:S01]  /*82e0*/  MOV R14, UR62 ;  /* 0x0000003e000e7c02 */ /* 0x000fe20008000f00 */
[----:B------:R-:W-:Y:S10]  /*82f0*/  ENDCOLLECTIVE ;  /* 0x000000000000791b */ /* 0x000ff40003800000 */
.L_x_196:
[----:B------:R-:W-:Y:S05]  /*8300*/  BSYNC B0 ;  /* 0x0000000000007941 */ /* 0x000fea0003800000 */
.L_x_195:
[----:B------:R-:W-:Y:S05]  /*8310*/  BRA `(.L_x_197) ;  /* 0xfffffff800647947 */ /* 0x000fea000383ffff */
.L_x_184:
[----:B0-----:R0:W1:Y:S02]  /*8320*/  SYNCS.PHASECHK.TRANS64.TRYWAIT P0, [R7+URZ], R4 ;  /* 0x00000004070075a7 */ /* 0x001064000800017f */
[----:B-1----:R-:W-:Y:S05]  /*8330*/  @!P0 NANOSLEEP.SYNCS 0x989680 ;  /* 0x009896800000895d */ /* 0x002fea0003900000 */
[----:B------:R-:W1:Y:S02]  /*8340*/  @!P0 SYNCS.PHASECHK.TRANS64 P0, [R7+URZ], R4 ;  /* 0x00000004070085a7 */ /* 0x000e64000800007f */
[----:B-1----:R-:W-:Y:S05]  /*8350*/  @!P0 BRA `(.L_x_184) ;  /* 0xfffffffc00f08947 */ /* 0x002fea000383ffff */
[----:B------:R-:W-:Y:S05]  /*8360*/  BRA `(.L_x_198) ;  /* 0xfffffff800a47947 */ /* 0x000fea000383ffff */
.L_x_185:
[----:B0-----:R0:W1:Y:S02]  /*8370*/  SYNCS.PHASECHK.TRANS64.TRYWAIT P0, [R8+URZ], R5 ;  /* 0x00000005080075a7 */ /* 0x001064000800017f */
[----:B-1----:R-:W-:Y:S05]  /*8380*/  @!P0 NANOSLEEP.SYNCS 0x989680 ;  /* 0x009896800000895d */ /* 0x002fea0003900000 */
[----:B------:R-:W1:Y:S02]  /*8390*/  @!P0 SYNCS.PHASECHK.TRANS64 P0, [R8+URZ], R5 ;  /* 0x00000005080085a7 */ /* 0x000e64000800007f */
[----:B-1----:R-:W-:Y:S05]  /*83a0*/  @!P0 BRA `(.L_x_185) ;  /* 0xfffffffc00f08947 */ /* 0x002fea000383ffff */
[----:B------:R-:W-:Y:S05]  /*83b0*/  BRA `(.L_x_199) ;  /* 0xfffffff800b47947 */ /* 0x000fea000383ffff */
.L_x_186:
[----:B0-----:R0:W1:Y:S02]  /*83c0*/  SYNCS.PHASECHK.TRANS64.TRYWAIT P0, [R9+URZ], R4 ;  /* 0x00000004090075a7 */ /* 0x001064000800017f */
[----:B-1----:R-:W-:Y:S05]  /*83d0*/  @!P0 NANOSLEEP.SYNCS 0x989680 ;  /* 0x009896800000895d */ /* 0x002fea0003900000 */
[----:B------:R-:W1:Y:S02]  /*83e0*/  @!P0 SYNCS.PHASECHK.TRANS64 P0, [R9+URZ], R4 ;  /* 0x00000004090085a7 */ /* 0x000e64000800007f */
[----:B-1----:R-:W-:Y:S05]  /*83f0*/  @!P0 BRA `(.L_x_186) ;  /* 0xfffffffc00f08947 */ /* 0x002fea000383ffff */
[----:B------:R-:W-:Y:S05]  /*8400*/  BRA `(.L_x_200) ;  /* 0xfffffff800c47947 */ /* 0x000fea000383ffff */
.L_x_187:
[----:B0-----:R0:W1:Y:S02]  /*8410*/  SYNCS.PHASECHK.TRANS64.TRYWAIT P0, [R8+URZ], R5 ;  /* 0x00000005080075a7 */ /* 0x001064000800017f */
[----:B-1----:R-:W-:Y:S05]  /*8420*/  @!P0 NANOSLEEP.SYNCS 0x989680 ;  /* 0x009896800000895d */ /* 0x002fea0003900000 */
[----:B------:R-:W1:Y:S02]  /*8430*/  @!P0 SYNCS.PHASECHK.TRANS64 P0, [R8+URZ], R5 ;  /* 0x00000005080085a7 */ /* 0x000e64000800007f */
[----:B-1----:R-:W-:Y:S05]  /*8440*/  @!P0 BRA `(.L_x_187) ;  /* 0xfffffffc00f08947 */ /* 0x002fea000383ffff */
[----:B------:R-:W-:Y:S05]  /*8450*/  BRA `(.L_x_201) ;  /* 0xfffffff800d47947 */ /* 0x000fea000383ffff */
.L_x_188:
[----:B0-----:R0:W1:Y:S02]  /*8460*/  SYNCS.PHASECHK.TRANS64.TRYWAIT P0, [R9+URZ], R4 ;  /* 0x00000004090075a7 */ /* 0x001064000800017f */
[----:B-1----:R-:W-:Y:S05]  /*8470*/  @!P0 NANOSLEEP.SYNCS 0x989680 ;  /* 0x009896800000895d */ /* 0x002fea0003900000 */
[----:B------:R-:W1:Y:S02]  /*8480*/  @!P0 SYNCS.PHASECHK.TRANS64 P0, [R9+URZ], R4 ;  /* 0x00000004090085a7 */ /* 0x000e64000800007f */
[----:B-1----:R-:W-:Y:S05]  /*8490*/  @!P0 BRA `(.L_x_188) ;  /* 0xfffffffc00f08947 */ /* 0x002fea000383ffff */
[----:B------:R-:W-:Y:S05]  /*84a0*/  BRA `(.L_x_202) ;  /* 0xfffffff800e47947 */ /* 0x000fea000383ffff */
.L_x_189:
[----:B0-----:R0:W1:Y:S02]  /*84b0*/  SYNCS.PHASECHK.TRANS64.TRYWAIT P0, [R6+URZ], R5 ;  /* 0x00000005060075a7 */ /* 0x001064000800017f */
[----:B-1----:R-:W-:Y:S05]  /*84c0*/  @!P0 NANOSLEEP.SYNCS 0x989680 ;  /* 0x009896800000895d */ /* 0x002fea0003900000 */
[----:B------:R-:W1:Y:S02]  /*84d0*/  @!P0 SYNCS.PHASECHK.TRANS64 P0, [R6+URZ], R5 ;  /* 0x00000005060085a7 */ /* 0x000e64000800007f */
[----:B-1----:R-:W-:Y:S05]  /*84e0*/  @!P0 BRA `(.L_x_189) ;  /* 0xfffffffc00f08947 */ /* 0x002fea000383ffff */
[----:B------:R-:W-:Y:S05]  /*84f0*/  BRA `(.L_x_203) ;  /* 0xfffffff800ec7947 */ /* 0x000fea000383ffff */
.L_x_204:
[----:B------:R-:W-:-:S00]  /*8500*/  BRA `(.L_x_204) ;  /* 0xfffffffc00fc7947 */ /* 0x000fc0000383ffff */
[----:B------:R-:W-:-:S00]  /*8510*/  NOP ;  /* 0x0000000000007918 */ /* 0x000fc00000000000 */
        /* <DEDUP_REMOVED lines=14> */
.L_x_205:


//--------------------- .nv.global.init           --------------------------
	.section	.nv.global.init,"aw",@progbits
.nv.global.init:
	.type		$str$22,@object
	.size		$str$22,($str$23 - $str$22)
$str$22:
        /*0000*/ 	.byte	0x6b, 0x5f, 0x74, 0x69, 0x6c, 0x65, 0x5f, 0x63, 0x6f, 0x75, 0x6e, 0x74, 0x20, 0x3e, 0x3d, 0x20
        /*0010*/ 	.byte	0x31, 0x00
	.type		$str$23,@object
	.size		$str$23,(__unnamed_1 - $str$23)
$str$23:
        /*0012*/ 	.byte	0x2f, 0x74, 0x6d, 0x70, 0x2f, 0x63, 0x75, 0x74, 0x6c, 0x61, 0x73, 0x73, 0x5f, 0x73, 0x77, 0x65
        /*0022*/ 	.byte	0x65, 0x70, 0x5f, 0x73, 0x72, 0x63, 0x2f, 0x69, 0x6e, 0x63, 0x6c, 0x75, 0x64, 0x65, 0x2f, 0x63
        /*0032*/ 	.byte	0x75, 0x74, 0x6c, 0x61, 0x73, 0x73, 0x2f, 0x67, 0x65, 0x6d, 0x6d, 0x2f, 0x63, 0x6f, 0x6c, 0x6c
        /*0042*/ 	.byte	0x65, 0x63, 0x74, 0x69, 0x76, 0x65, 0x2f, 0x73, 0x6d, 0x39, 0x30, 0x5f, 0x6d, 0x6d, 0x61, 0x5f
        /*0052*/ 	.byte	0x74, 0x6d, 0x61, 0x5f, 0x67, 0x6d, 0x6d, 0x61, 0x5f, 0x73, 0x73, 0x5f, 0x77, 0x61, 0x72, 0x70
        /*0062*/ 	.byte	0x73, 0x70, 0x65, 0x63, 0x69, 0x61, 0x6c, 0x69, 0x7a, 0x65, 0x64, 0x2e, 0x68, 0x70, 0x70, 0x00
	.type		__unnamed_1,@object
	.size		__unnamed_1,(.L_0 - __unnamed_1)
__unnamed_1:
        /*0072*/ 	.byte	0x76, 0x6f, 0x69, 0x64, 0x20, 0x63, 0x75, 0x74, 0x6c, 0x61, 0x73, 0x73, 0x3a, 0x3a, 0x67, 0x65
        /* <DEDUP_REMOVED lines=180> */
        /*0bc2*/ 	.byte	0x75, 0x74, 0x65, 0x3a, 0x3a, 0x69, 0x64, 0x65, 0x6e, 0x74, 0x69, 0x74, 0x79, 0x5d, 0x00
.L_0:


//--------------------- .nv.shared._ZN7cutlass13device_kernelINS_4gemm6kernel13GemmUniversalIN4cute5tupleIJiiiiEEENS1_10collective13CollectiveMmaINS1_34MainloopSm90TmaGmmaWarpSpecializedILi7ENS5_IJNS4_1CILi2EEENSA_ILi4EEENSA_ILi1EEEEEENS1_35KernelTmaWarpSpecializedCooperativeEEENS5_IJNSA_ILi128EEESH_NSA_ILi64EEEEEENS_6half_tENS5_IJlSD_lEEESK_SL_NS4_8TiledMMAINS4_8MMA_AtomIJNS4_4SM904GMMA26MMA_64x128x16_F32F16F16_SSILNSP_5MajorE0ELSR_0ELNSP_7ScaleInE1ELSS_1EEEEEENS4_6LayoutINS5_IJSB_SD_SD_EEENS5_IJSD_NSA_ILi0EEESX_EEEEENS5_IJNS4_10UnderscoreES10_S10_EEEEENS4_23SM90_TMA_LOAD_MULTICASTENS4_14ComposedLayoutINS4_7SwizzleILi3ELi4ELi3EEENS4_18smem_ptr_flag_bitsILi16EEENSV_INS5_IJNSA_ILi8EEESI_EEENS5_IJSI_SD_EEEEEEEvNS4_8identityES13_S1D_vS1E_EENS_8epilogue10collective6detail29Sm90TmaWarpSpecializedAdapterINS1H_15DefaultEpilogueISK_SL_SL_NS1G_6thread17LinearCombinationISK_Li1EffLNS1L_9ScaleType4KindE0ELNS_15FloatRoundStyleE2ESK_EENS1_15EpilogueDefaultEEEEEvvEEEEvNT_6ParamsE --------------------------
	.section	.nv.shared._ZN7cutlass13device_kernelINS_4gemm6kernel13GemmUniversalIN4cute5tupleIJiiiiEEENS1_10collective13CollectiveMmaINS1_34MainloopSm90TmaGmmaWarpSpecializedILi7ENS5_IJNS4_1CILi2EEENSA_ILi4EEENSA_ILi1EEEEEENS1_35KernelTmaWarpSpecializedCooperativeEEENS5_IJNSA_ILi128EEESH_NSA_ILi64EEEEEENS_6half_tENS5_IJlSD_lEEESK_SL_NS4_8TiledMMAINS4_8MMA_AtomIJNS4_4SM904GMMA26MMA_64x128x16_F32F16F16_SSILNSP_5MajorE0ELSR_0ELNSP_7ScaleInE1ELSS_1EEEEEENS4_6LayoutINS5_IJSB_SD_SD_EEENS5_IJSD_NSA_ILi0EEESX_EEEEENS5_IJNS4_10UnderscoreES10_S10_EEEEENS4_23SM90_TMA_LOAD_MULTICASTENS4_14ComposedLayoutINS4_7SwizzleILi3ELi4ELi3EEENS4_18smem_ptr_flag_bitsILi16EEENSV_INS5_IJNSA_ILi8EEESI_EEENS5_IJSI_SD_EEEEEEEvNS4_8identityES13_S1D_vS1E_EENS_8epilogue10collective6detail29Sm90TmaWarpSpecializedAdapterINS1H_15DefaultEpilogueISK_SL_SL_NS1G_6thread17LinearCombinationISK_Li1EffLNS1L_9ScaleType4KindE0ELNS_15FloatRoundStyleE2ESK_EENS1_15EpilogueDefaultEEEEEvvEEEEvNT_6ParamsE,"aw",@nobits
	.sectionflags	@""
	.align	16
	.zero		1024


//--------------------- .nv.shared.reserved.0     --------------------------
	.section	.nv.shared.reserved.0,"aw",@nobits
	.weak		__nv_reservedSMEM_offset_0_alias
	.size		__nv_reservedSMEM_offset_0_alias, 0, 0
	.other		__nv_reservedSMEM_offset_0_alias,@"STO_CUDA_RESERVED_SHARED STV_DEFAULT"
__nv_reservedSMEM_offset_0_alias:
	.zero		0


//--------------------- .nv.global                --------------------------
	.section	.nv.global,"aw",@nobits
.nv.global:
	.type		_ZN40_INTERNAL_8231a271_4_k_cu_21555103_278964cute1_E,@object
	.size		_ZN40_INTERNAL_8231a271_4_k_cu_21555103_278964cute1_E,(_ZN40_INTERNAL_8231a271_4_k_cu_21555103_278964cuda3std3__45__cpo6cbeginE - _ZN40_INTERNAL_8231a271_4_k_cu_21555103_278964cute1_E)
_ZN40_INTERNAL_8231a271_4_k_cu_21555103_278964cute1_E:
	.zero		1
	.type		_ZN40_INTERNAL_8231a271_4_k_cu_21555103_278964cuda3std3__45__cpo6cbeginE,@object
	.size		_ZN40_INTERNAL_8231a271_4_k_cu_21555103_278964cuda3std3__45__cpo6cbeginE,(_ZN40_INTERNAL_8231a271_4_k_cu_21555103_278964cuda3std3__48in_placeE - _ZN40_INTERNAL_8231a271_4_k_cu_21555103_278964cuda3std3__45__cpo6cbeginE)
_ZN40_INTERNAL_8231a271_4_k_cu_21555103_278964cuda3std3__45__cpo6cbeginE:
	.zero		1
	.type		_ZN40_INTERNAL_8231a271_4_k_cu_21555103_278964cuda3std3__48in_placeE,@object
	.size		_ZN40_INTERNAL_8231a271_4_k_cu_21555103_278964cuda3std3__48in_placeE,(_ZN40_INTERNAL_8231a271_4_k_cu_21555103_278964cuda3std6ranges3__45__cpo9iter_moveE - _ZN40_INTERNAL_8231a271_4_k_cu_21555103_278964cuda3std3__48in_placeE)
_ZN40_INTERNAL_8231a271_4_k_cu_21555103_278964cuda3std3__48in_placeE:
	.zero		1
	.type		_ZN40_INTERNAL_8231a271_4_k_cu_21555103_278964cuda3std6ranges3__45__cpo9iter_moveE,@object
	.size		_ZN40_INTERNAL_8231a271_4_k_cu_21555103_278964cuda3std6ranges3__45__cpo9iter_moveE,(_ZN40_INTERNAL_8231a271_4_k_cu_21555103_278964cuda3std3__45__cpo5beginE - _ZN40_INTERNAL_8231a271_4_k_cu_21555103_278964cuda3std6ranges3__45__cpo9iter_moveE)
_ZN40_INTERNAL_8231a271_4_k_cu_21555103_278964cuda3std6ranges3__45__cpo9iter_moveE:
	.zero		1
	.type		_ZN40_INTERNAL_8231a271_4_k_cu_21555103_278964cuda3std3__45__cpo5beginE,@object
	.size		_ZN40_INTERNAL_8231a271_4_k_cu_21555103_278964cuda3std3__45__cpo5beginE,(_ZN40_INTERNAL_8231a271_4_k_cu_21555103_278964cuda3std3__442_GLOBAL__N__8231a271_4_k_cu_21555103_278966ignoreE - _ZN40_INTERNAL_8231a271_4_k_cu_21555103_278964cuda3std3__45__cpo5beginE)
_ZN40_INTERNAL_8231a271_4_k_cu_21555103_278964cuda3std3__45__cpo5beginE:
	.zero		1
	.type		_ZN40_INTERNAL_8231a271_4_k_cu_21555103_278964cuda3std3__442_GLOBAL__N__8231a271_4_k_cu_21555103_278966ignoreE,@object
	.size		_ZN40_INTERNAL_8231a271_4_k_cu_21555103_278964cuda3std3__442_GLOBAL__N__8231a271_4_k_cu_21555103_278966ignoreE,(_ZN40_INTERNAL_8231a271_4_k_cu_21555103_278964cute7productE - _ZN40_INTERNAL_8231a271_4_k_cu_21555103_278964cuda3std3__442_GLOBAL__N__8231a271_4_k_cu_21555103_278966ignoreE)
_ZN40_INTERNAL_8231a271_4_k_cu_21555103_278964cuda3std3__442_GLOBAL__N__8231a271_4_k_cu_21555103_278966ignoreE:
	.zero		1
	.type		_ZN40_INTERNAL_8231a271_4_k_cu_21555103_278964cute7productE,@object
	.size		_ZN40_INTERNAL_8231a271_4_k_cu_21555103_278964cute7productE,(_ZN40_INTERNAL_8231a271_4_k_cu_21555103_278964cuda3std3__45__cpo3endE - _ZN40_INTERNAL_8231a271_4_k_cu_21555103_278964cute7productE)
_ZN40_INTERNAL_8231a271_4_k_cu_21555103_278964cute7productE:
	.zero		1
	.type		_ZN40_INTERNAL_8231a271_4_k_cu_21555103_278964cuda3std3__45__cpo3endE,@object
	.size		_ZN40_INTERNAL_8231a271_4_k_cu_21555103_278964cuda3std3__45__cpo3endE,(_ZN40_INTERNAL_8231a271_4_k_cu_21555103_278964cuda3std3__419piecewise_constructE - _ZN40_INTERNAL_8231a271_4_k_cu_21555103_278964cuda3std3__45__cpo3endE)
_ZN40_INTERNAL_8231a271_4_k_cu_21555103_278964cuda3std3__45__cpo3endE:
	.zero		1
	.type		_ZN40_INTERNAL_8231a271_4_k_cu_21555103_278964cuda3std3__419piecewise_constructE,@object
	.size		_ZN40_INTERNAL_8231a271_4_k_cu_21555103_278964cuda3std3__419piecewise_constructE,(_ZN40_INTERNAL_8231a271_4_k_cu_21555103_278964cuda3std3__45__cpo4cendE - _ZN40_INTERNAL_8231a271_4_k_cu_21555103_278964cuda3std3__419piecewise_constructE)
_ZN40_INTERNAL_8231a271_4_k_cu_21555103_278964cuda3std3__419piecewise_constructE:
	.zero		1
	.type		_ZN40_INTERNAL_8231a271_4_k_cu_21555103_278964cuda3std3__45__cpo4cendE,@object
	.size		_ZN40_INTERNAL_8231a271_4_k_cu_21555103_278964cuda3std3__45__cpo4cendE,(_ZN40_INTERNAL_8231a271_4_k_cu_21555103_278964cuda3std6ranges3__45__cpo4swapE - _ZN40_INTERNAL_8231a271_4_k_cu_21555103_278964cuda3std3__45__cpo4cendE)
_ZN40_INTERNAL_8231a271_4_k_cu_21555103_278964cuda3std3__45__cpo4cendE:
	.zero		1
	.type		_ZN40_INTERNAL_8231a271_4_k_cu_21555103_278964cuda3std6ranges3__45__cpo4swapE,@object
	.size		_ZN40_INTERNAL_8231a271_4_k_cu_21555103_278964cuda3std6ranges3__45__cpo4swapE,(.L_8 - _ZN40_INTERNAL_8231a271_4_k_cu_21555103_278964cuda3std6ranges3__45__cpo4swapE)
_ZN40_INTERNAL_8231a271_4_k_cu_21555103_278964cuda3std6ranges3__45__cpo4swapE:
	.zero		1
.L_8:


//--------------------- .nv.constant0._ZN7cutlass13device_kernelINS_4gemm6kernel13GemmUniversalIN4cute5tupleIJiiiiEEENS1_10collective13CollectiveMmaINS1_34MainloopSm90TmaGmmaWarpSpecializedILi7ENS5_IJNS4_1CILi2EEENSA_ILi4EEENSA_ILi1EEEEEENS1_35KernelTmaWarpSpecializedCooperativeEEENS5_IJNSA_ILi128EEESH_NSA_ILi64EEEEEENS_6half_tENS5_IJlSD_lEEESK_SL_NS4_8TiledMMAINS4_8MMA_AtomIJNS4_4SM904GMMA26MMA_64x128x16_F32F16F16_SSILNSP_5MajorE0ELSR_0ELNSP_7ScaleInE1ELSS_1EEEEEENS4_6LayoutINS5_IJSB_SD_SD_EEENS5_IJSD_NSA_ILi0EEESX_EEEEENS5_IJNS4_10UnderscoreES10_S10_EEEEENS4_23SM90_TMA_LOAD_MULTICASTENS4_14ComposedLayoutINS4_7SwizzleILi3ELi4ELi3EEENS4_18smem_ptr_flag_bitsILi16EEENSV_INS5_IJNSA_ILi8EEESI_EEENS5_IJSI_SD_EEEEEEEvNS4_8identityES13_S1D_vS1E_EENS_8epilogue10collective6detail29Sm90TmaWarpSpecializedAdapterINS1H_15DefaultEpilogueISK_SL_SL_NS1G_6thread17LinearCombinationISK_Li1EffLNS1L_9ScaleType4KindE0ELNS_15FloatRoundStyleE2ESK_EENS1_15EpilogueDefaultEEEEEvvEEEEvNT_6ParamsE --------------------------
	.section	.nv.constant0._ZN7cutlass13device_kernelINS_4gemm6kernel13GemmUniversalIN4cute5tupleIJiiiiEEENS1_10collective13CollectiveMmaINS1_34MainloopSm90TmaGmmaWarpSpecializedILi7ENS5_IJNS4_1CILi2EEENSA_ILi4EEENSA_ILi1EEEEEENS1_35KernelTmaWarpSpecializedCooperativeEEENS5_IJNSA_ILi128EEESH_NSA_ILi64EEEEEENS_6half_tENS5_IJlSD_lEEESK_SL_NS4_8TiledMMAINS4_8MMA_AtomIJNS4_4SM904GMMA26MMA_64x128x16_F32F16F16_SSILNSP_5MajorE0ELSR_0ELNSP_7ScaleInE1ELSS_1EEEEEENS4_6LayoutINS5_IJSB_SD_SD_EEENS5_IJSD_NSA_ILi0EEESX_EEEEENS5_IJNS4_10UnderscoreES10_S10_EEEEENS4_23SM90_TMA_LOAD_MULTICASTENS4_14ComposedLayoutINS4_7SwizzleILi3ELi4ELi3EEENS4_18smem_ptr_flag_bitsILi16EEENSV_INS5_IJNSA_ILi8EEESI_EEENS5_IJSI_SD_EEEEEEEvNS4_8identityES13_S1D_vS1E_EENS_8epilogue10collective6detail29Sm90TmaWarpSpecializedAdapterINS1H_15DefaultEpilogueISK_SL_SL_NS1G_6thread17LinearCombinationISK_Li1EffLNS1L_9ScaleType4KindE0ELNS_15FloatRoundStyleE2ESK_EENS1_15EpilogueDefaultEEEEEvvEEEEvNT_6ParamsE,"a",@progbits
	.sectionflags	@""
	.align	4
.nv.constant0._ZN7cutlass13device_kernelINS_4gemm6kernel13GemmUniversalIN4cute5tupleIJiiiiEEENS1_10collective13CollectiveMmaINS1_34MainloopSm90TmaGmmaWarpSpecializedILi7ENS5_IJNS4_1CILi2EEENSA_ILi4EEENSA_ILi1EEEEEENS1_35KernelTmaWarpSpecializedCooperativeEEENS5_IJNSA_ILi128EEESH_NSA_ILi64EEEEEENS_6half_tENS5_IJlSD_lEEESK_SL_NS4_8TiledMMAINS4_8MMA_AtomIJNS4_4SM904GMMA26MMA_64x128x16_F32F16F16_SSILNSP_5MajorE0ELSR_0ELNSP_7ScaleInE1ELSS_1EEEEEENS4_6LayoutINS5_IJSB_SD_SD_EEENS5_IJSD_NSA_ILi0EEESX_EEEEENS5_IJNS4_10UnderscoreES10_S10_EEEEENS4_23SM90_TMA_LOAD_MULTICASTENS4_14ComposedLayoutINS4_7SwizzleILi3ELi4ELi3EEENS4_18smem_ptr_flag_bitsILi16EEENSV_INS5_IJNSA_ILi8EEESI_EEENS5_IJSI_SD_EEEEEEEvNS4_8identityES13_S1D_vS1E_EENS_8epilogue10collective6detail29Sm90TmaWarpSpecializedAdapterINS1H_15DefaultEpilogueISK_SL_SL_NS1G_6thread17LinearCombinationISK_Li1EffLNS1L_9ScaleType4KindE0ELNS_15FloatRoundStyleE2ESK_EENS1_15EpilogueDefaultEEEEEvvEEEEvNT_6ParamsE:
	.zero		1664


//--------------------- SYMBOLS --------------------------

	.type		.nv.reservedSmem.offset0,@object
	.size		.nv.reservedSmem.offset0,0x4
	.type		__assertfail,@function
